//
// Generated by NVIDIA NVVM Compiler
//
// Compiler Build ID: CL-36424714
// Cuda compilation tools, release 13.0, V13.0.88
// Based on NVVM 20.0.0
//

.version 9.0
.target sm_100
.address_size 64

// _ZZN43_GLOBAL__N__c0149a74_4_k_cu_c4cd90c0_14812610gemm_tcoreILj128ELj256ELj32EEEvP6__halfS2_jjjS2_E2As has been demoted
// _ZZN43_GLOBAL__N__c0149a74_4_k_cu_c4cd90c0_14812610gemm_tcoreILj128ELj256ELj32EEEvP6__halfS2_jjjS2_E2Bs has been demoted

.entry _ZN43_GLOBAL__N__c0149a74_4_k_cu_c4cd90c0_14812610gemm_tcoreILj128ELj256ELj32EEEvP6__halfS2_jjjS2_(
	.param .u64 .ptr .align 1 _ZN43_GLOBAL__N__c0149a74_4_k_cu_c4cd90c0_14812610gemm_tcoreILj128ELj256ELj32EEEvP6__halfS2_jjjS2__param_0,
	.param .u64 .ptr .align 1 _ZN43_GLOBAL__N__c0149a74_4_k_cu_c4cd90c0_14812610gemm_tcoreILj128ELj256ELj32EEEvP6__halfS2_jjjS2__param_1,
	.param .u32 _ZN43_GLOBAL__N__c0149a74_4_k_cu_c4cd90c0_14812610gemm_tcoreILj128ELj256ELj32EEEvP6__halfS2_jjjS2__param_2,
	.param .u32 _ZN43_GLOBAL__N__c0149a74_4_k_cu_c4cd90c0_14812610gemm_tcoreILj128ELj256ELj32EEEvP6__halfS2_jjjS2__param_3,
	.param .u32 _ZN43_GLOBAL__N__c0149a74_4_k_cu_c4cd90c0_14812610gemm_tcoreILj128ELj256ELj32EEEvP6__halfS2_jjjS2__param_4,
	.param .u64 .ptr .align 1 _ZN43_GLOBAL__N__c0149a74_4_k_cu_c4cd90c0_14812610gemm_tcoreILj128ELj256ELj32EEEvP6__halfS2_jjjS2__param_5
)
{
	.reg .pred 	%p<3>;
	.reg .b16 	%rs<2>;
	.reg .b32 	%r<624>;
	.reg .b32 	%f<26>;
	.reg .b64 	%rd<51>;
	// demoted variable
	.shared .align 2 .b8 _ZZN43_GLOBAL__N__c0149a74_4_k_cu_c4cd90c0_14812610gemm_tcoreILj128ELj256ELj32EEEvP6__halfS2_jjjS2_E2As[8192];
	// demoted variable
	.shared .align 2 .b8 _ZZN43_GLOBAL__N__c0149a74_4_k_cu_c4cd90c0_14812610gemm_tcoreILj128ELj256ELj32EEEvP6__halfS2_jjjS2_E2Bs[16384];
	ld.param.u32 	%r220, [_ZN43_GLOBAL__N__c0149a74_4_k_cu_c4cd90c0_14812610gemm_tcoreILj128ELj256ELj32EEEvP6__halfS2_jjjS2__param_4];
	mov.u32 	%r221, %ctaid.x;
	mov.u32 	%r222, %ctaid.y;
	mov.u32 	%r1, %tid.x;
	shr.u32 	%r2, %r1, 5;
	shl.b32 	%r3, %r222, 7;
	shl.b32 	%r4, %r221, 8;
	mov.f32 	%f1, 0f00000000;
	// begin inline asm
	{  cvt.rn.f16.f32 %rs1, %f1;}

	// end inline asm
	mov.b32 	%r560, {%rs1, %rs1};
	setp.lt.u32 	%p1, %r220, 32;
	mov.u32 	%r561, %r560;
	mov.u32 	%r562, %r560;
	mov.u32 	%r563, %r560;
	mov.u32 	%r564, %r560;
	mov.u32 	%r565, %r560;
	mov.u32 	%r566, %r560;
	mov.u32 	%r567, %r560;
	mov.u32 	%r568, %r560;
	mov.u32 	%r569, %r560;
	mov.u32 	%r570, %r560;
	mov.u32 	%r571, %r560;
	mov.u32 	%r572, %r560;
	mov.u32 	%r573, %r560;
	mov.u32 	%r574, %r560;
	mov.u32 	%r575, %r560;
	mov.u32 	%r576, %r560;
	mov.u32 	%r577, %r560;
	mov.u32 	%r578, %r560;
	mov.u32 	%r579, %r560;
	mov.u32 	%r580, %r560;
	mov.u32 	%r581, %r560;
	mov.u32 	%r582, %r560;
	mov.u32 	%r583, %r560;
	mov.u32 	%r584, %r560;
	mov.u32 	%r585, %r560;
	mov.u32 	%r586, %r560;
	mov.u32 	%r587, %r560;
	mov.u32 	%r588, %r560;
	mov.u32 	%r589, %r560;
	mov.u32 	%r590, %r560;
	mov.u32 	%r591, %r560;
	mov.u32 	%r592, %r560;
	mov.u32 	%r593, %r560;
	mov.u32 	%r594, %r560;
	mov.u32 	%r595, %r560;
	mov.u32 	%r596, %r560;
	mov.u32 	%r597, %r560;
	mov.u32 	%r598, %r560;
	mov.u32 	%r599, %r560;
	mov.u32 	%r600, %r560;
	mov.u32 	%r601, %r560;
	mov.u32 	%r602, %r560;
	mov.u32 	%r603, %r560;
	mov.u32 	%r604, %r560;
	mov.u32 	%r605, %r560;
	mov.u32 	%r606, %r560;
	mov.u32 	%r607, %r560;
	mov.u32 	%r608, %r560;
	mov.u32 	%r609, %r560;
	mov.u32 	%r610, %r560;
	mov.u32 	%r611, %r560;
	mov.u32 	%r612, %r560;
	mov.u32 	%r613, %r560;
	mov.u32 	%r614, %r560;
	mov.u32 	%r615, %r560;
	mov.u32 	%r616, %r560;
	mov.u32 	%r617, %r560;
	mov.u32 	%r618, %r560;
	mov.u32 	%r619, %r560;
	mov.u32 	%r620, %r560;
	mov.u32 	%r621, %r560;
	mov.u32 	%r622, %r560;
	mov.u32 	%r623, %r560;
	@%p1 bra 	$L__BB0_3;
	ld.param.u32 	%r486, [_ZN43_GLOBAL__N__c0149a74_4_k_cu_c4cd90c0_14812610gemm_tcoreILj128ELj256ELj32EEEvP6__halfS2_jjjS2__param_3];
	shr.u32 	%r223, %r1, 1;
	and.b32  	%r224, %r223, 510;
	add.s32 	%r225, %r3, %r224;
	shl.b32 	%r226, %r1, 3;
	and.b32  	%r227, %r226, 248;
	and.b32  	%r228, %r226, 24;
	shr.u32 	%r229, %r1, 3;
	and.b32  	%r230, %r229, 124;
	shr.u32 	%r231, %r220, 5;
	neg.s32 	%r559, %r231;
	mad.lo.s32 	%r558, %r220, %r225, %r228;
	add.s32 	%r557, %r558, %r220;
	mad.lo.s32 	%r232, %r486, %r230, %r486;
	add.s32 	%r233, %r232, %r4;
	add.s32 	%r556, %r233, %r227;
	or.b32  	%r234, %r230, 2;
	mad.lo.s32 	%r235, %r486, %r234, %r4;
	add.s32 	%r555, %r235, %r227;
	or.b32  	%r236, %r230, 3;
	mad.lo.s32 	%r237, %r486, %r236, %r4;
	add.s32 	%r554, %r237, %r227;
	mul.lo.s32 	%r238, %r486, %r2;
	shl.b32 	%r239, %r238, 2;
	add.s32 	%r240, %r239, %r4;
	add.s32 	%r553, %r240, %r227;
	mov.u32 	%r561, %r560;
	mov.u32 	%r562, %r560;
	mov.u32 	%r563, %r560;
	mov.u32 	%r564, %r560;
	mov.u32 	%r565, %r560;
	mov.u32 	%r566, %r560;
	mov.u32 	%r567, %r560;
	mov.u32 	%r568, %r560;
	mov.u32 	%r569, %r560;
	mov.u32 	%r570, %r560;
	mov.u32 	%r571, %r560;
	mov.u32 	%r572, %r560;
	mov.u32 	%r573, %r560;
	mov.u32 	%r574, %r560;
	mov.u32 	%r575, %r560;
	mov.u32 	%r576, %r560;
	mov.u32 	%r577, %r560;
	mov.u32 	%r578, %r560;
	mov.u32 	%r579, %r560;
	mov.u32 	%r580, %r560;
	mov.u32 	%r581, %r560;
	mov.u32 	%r582, %r560;
	mov.u32 	%r583, %r560;
	mov.u32 	%r584, %r560;
	mov.u32 	%r585, %r560;
	mov.u32 	%r586, %r560;
	mov.u32 	%r587, %r560;
	mov.u32 	%r588, %r560;
	mov.u32 	%r589, %r560;
	mov.u32 	%r590, %r560;
	mov.u32 	%r591, %r560;
	mov.u32 	%r592, %r560;
	mov.u32 	%r593, %r560;
	mov.u32 	%r594, %r560;
	mov.u32 	%r595, %r560;
	mov.u32 	%r596, %r560;
	mov.u32 	%r597, %r560;
	mov.u32 	%r598, %r560;
	mov.u32 	%r599, %r560;
	mov.u32 	%r600, %r560;
	mov.u32 	%r601, %r560;
	mov.u32 	%r602, %r560;
	mov.u32 	%r603, %r560;
	mov.u32 	%r604, %r560;
	mov.u32 	%r605, %r560;
	mov.u32 	%r606, %r560;
	mov.u32 	%r607, %r560;
	mov.u32 	%r608, %r560;
	mov.u32 	%r609, %r560;
	mov.u32 	%r610, %r560;
	mov.u32 	%r611, %r560;
	mov.u32 	%r612, %r560;
	mov.u32 	%r613, %r560;
	mov.u32 	%r614, %r560;
	mov.u32 	%r615, %r560;
	mov.u32 	%r616, %r560;
	mov.u32 	%r617, %r560;
	mov.u32 	%r618, %r560;
	mov.u32 	%r619, %r560;
	mov.u32 	%r620, %r560;
	mov.u32 	%r621, %r560;
	mov.u32 	%r622, %r560;
	mov.u32 	%r623, %r560;
$L__BB0_2:
	ld.param.u32 	%r487, [_ZN43_GLOBAL__N__c0149a74_4_k_cu_c4cd90c0_14812610gemm_tcoreILj128ELj256ELj32EEEvP6__halfS2_jjjS2__param_3];
	ld.param.u64 	%rd49, [_ZN43_GLOBAL__N__c0149a74_4_k_cu_c4cd90c0_14812610gemm_tcoreILj128ELj256ELj32EEEvP6__halfS2_jjjS2__param_1];
	ld.param.u64 	%rd48, [_ZN43_GLOBAL__N__c0149a74_4_k_cu_c4cd90c0_14812610gemm_tcoreILj128ELj256ELj32EEEvP6__halfS2_jjjS2__param_0];
	cvta.to.global.u64 	%rd4, %rd48;
	mul.wide.u32 	%rd5, %r558, 2;
	add.s64 	%rd6, %rd4, %rd5;
	ld.global.v4.f32 	{%f2, %f3, %f4, %f5}, [%rd6];
	mov.u32 	%r241, %tid.x;
	shl.b32 	%r242, %r241, 5;
	and.b32  	%r243, %r242, 32640;
	mov.u32 	%r244, _ZZN43_GLOBAL__N__c0149a74_4_k_cu_c4cd90c0_14812610gemm_tcoreILj128ELj256ELj32EEEvP6__halfS2_jjjS2_E2As;
	add.s32 	%r245, %r244, %r243;
	shl.b32 	%r246, %r241, 4;
	and.b32  	%r247, %r246, 48;
	add.s32 	%r248, %r245, %r247;
	st.shared.v4.f32 	[%r248], {%f2, %f3, %f4, %f5};
	mul.wide.u32 	%rd7, %r557, 2;
	add.s64 	%rd8, %rd4, %rd7;
	ld.global.v4.f32 	{%f6, %f7, %f8, %f9}, [%rd8];
	st.shared.v4.f32 	[%r248+64], {%f6, %f7, %f8, %f9};
	cvta.to.global.u64 	%rd9, %rd49;
	mul.wide.u32 	%rd10, %r553, 2;
	add.s64 	%rd11, %rd9, %rd10;
	ld.global.v4.f32 	{%f10, %f11, %f12, %f13}, [%rd11];
	shl.b32 	%r249, %r241, 6;
	and.b32  	%r250, %r249, 63488;
	mov.u32 	%r251, _ZZN43_GLOBAL__N__c0149a74_4_k_cu_c4cd90c0_14812610gemm_tcoreILj128ELj256ELj32EEEvP6__halfS2_jjjS2_E2Bs;
	add.s32 	%r252, %r251, %r250;
	and.b32  	%r253, %r246, 496;
	add.s32 	%r254, %r252, %r253;
	st.shared.v4.f32 	[%r254], {%f10, %f11, %f12, %f13};
	mul.wide.u32 	%rd12, %r556, 2;
	add.s64 	%rd13, %rd9, %rd12;
	ld.global.v4.f32 	{%f14, %f15, %f16, %f17}, [%rd13];
	st.shared.v4.f32 	[%r254+512], {%f14, %f15, %f16, %f17};
	mul.wide.u32 	%rd14, %r555, 2;
	add.s64 	%rd15, %rd9, %rd14;
	ld.global.v4.f32 	{%f18, %f19, %f20, %f21}, [%rd15];
	st.shared.v4.f32 	[%r254+1024], {%f18, %f19, %f20, %f21};
	mul.wide.u32 	%rd16, %r554, 2;
	add.s64 	%rd17, %rd9, %rd16;
	ld.global.v4.f32 	{%f22, %f23, %f24, %f25}, [%rd17];
	st.shared.v4.f32 	[%r254+1536], {%f22, %f23, %f24, %f25};
	bar.sync 	0;
	shl.b32 	%r255, %r241, 7;
	and.b32  	%r256, %r255, 4096;
	add.s32 	%r257, %r244, %r256;
	mov.b32 	%r258, 32;
	wmma.load.a.sync.aligned.row.m16n16k16.shared.f16 	{%r259, %r260, %r261, %r262, %r263, %r264, %r265, %r266}, [%r257], %r258;
	add.s32 	%r267, %r257, 1024;
	wmma.load.a.sync.aligned.row.m16n16k16.shared.f16 	{%r268, %r269, %r270, %r271, %r272, %r273, %r274, %r275}, [%r267], %r258;
	add.s32 	%r276, %r257, 2048;
	wmma.load.a.sync.aligned.row.m16n16k16.shared.f16 	{%r277, %r278, %r279, %r280, %r281, %r282, %r283, %r284}, [%r276], %r258;
	add.s32 	%r285, %r257, 3072;
	wmma.load.a.sync.aligned.row.m16n16k16.shared.f16 	{%r286, %r287, %r288, %r289, %r290, %r291, %r292, %r293}, [%r285], %r258;
	add.s32 	%r294, %r257, 32;
	wmma.load.a.sync.aligned.row.m16n16k16.shared.f16 	{%r295, %r296, %r297, %r298, %r299, %r300, %r301, %r302}, [%r294], %r258;
	add.s32 	%r303, %r257, 1056;
	wmma.load.a.sync.aligned.row.m16n16k16.shared.f16 	{%r304, %r305, %r306, %r307, %r308, %r309, %r310, %r311}, [%r303], %r258;
	add.s32 	%r312, %r257, 2080;
	wmma.load.a.sync.aligned.row.m16n16k16.shared.f16 	{%r313, %r314, %r315, %r316, %r317, %r318, %r319, %r320}, [%r312], %r258;
	add.s32 	%r321, %r257, 3104;
	wmma.load.a.sync.aligned.row.m16n16k16.shared.f16 	{%r322, %r323, %r324, %r325, %r326, %r327, %r328, %r329}, [%r321], %r258;
	shl.b32 	%r330, %r241, 1;
	and.b32  	%r331, %r330, 1920;
	add.s32 	%r332, %r251, %r331;
	mov.b32 	%r333, 256;
	wmma.load.b.sync.aligned.row.m16n16k16.shared.f16 	{%r334, %r335, %r336, %r337, %r338, %r339, %r340, %r341}, [%r332], %r333;
	add.s32 	%r342, %r332, 32;
	wmma.load.b.sync.aligned.row.m16n16k16.shared.f16 	{%r343, %r344, %r345, %r346, %r347, %r348, %r349, %r350}, [%r342], %r333;
	add.s32 	%r351, %r332, 64;
	wmma.load.b.sync.aligned.row.m16n16k16.shared.f16 	{%r352, %r353, %r354, %r355, %r356, %r357, %r358, %r359}, [%r351], %r333;
	add.s32 	%r360, %r332, 96;
	wmma.load.b.sync.aligned.row.m16n16k16.shared.f16 	{%r361, %r362, %r363, %r364, %r365, %r366, %r367, %r368}, [%r360], %r333;
	add.s32 	%r369, %r332, 8192;
	wmma.load.b.sync.aligned.row.m16n16k16.shared.f16 	{%r370, %r371, %r372, %r373, %r374, %r375, %r376, %r377}, [%r369], %r333;
	add.s32 	%r378, %r332, 8224;
	wmma.load.b.sync.aligned.row.m16n16k16.shared.f16 	{%r379, %r380, %r381, %r382, %r383, %r384, %r385, %r386}, [%r378], %r333;
	add.s32 	%r387, %r332, 8256;
	wmma.load.b.sync.aligned.row.m16n16k16.shared.f16 	{%r388, %r389, %r390, %r391, %r392, %r393, %r394, %r395}, [%r387], %r333;
	add.s32 	%r396, %r332, 8288;
	wmma.load.b.sync.aligned.row.m16n16k16.shared.f16 	{%r397, %r398, %r399, %r400, %r401, %r402, %r403, %r404}, [%r396], %r333;
	wmma.mma.sync.aligned.row.row.m16n16k16.f16.f16 {%r405, %r406, %r407, %r408}, {%r259, %r260, %r261, %r262, %r263, %r264, %r265, %r266}, {%r334, %r335, %r336, %r337, %r338, %r339, %r340, %r341}, {%r623, %r622, %r621, %r620};
	wmma.mma.sync.aligned.row.row.m16n16k16.f16.f16 {%r623, %r622, %r621, %r620}, {%r295, %r296, %r297, %r298, %r299, %r300, %r301, %r302}, {%r370, %r371, %r372, %r373, %r374, %r375, %r376, %r377}, {%r405, %r406, %r407, %r408};
	wmma.mma.sync.aligned.row.row.m16n16k16.f16.f16 {%r409, %r410, %r411, %r412}, {%r259, %r260, %r261, %r262, %r263, %r264, %r265, %r266}, {%r343, %r344, %r345, %r346, %r347, %r348, %r349, %r350}, {%r619, %r618, %r617, %r616};
	wmma.mma.sync.aligned.row.row.m16n16k16.f16.f16 {%r619, %r618, %r617, %r616}, {%r295, %r296, %r297, %r298, %r299, %r300, %r301, %r302}, {%r379, %r380, %r381, %r382, %r383, %r384, %r385, %r386}, {%r409, %r410, %r411, %r412};
	wmma.mma.sync.aligned.row.row.m16n16k16.f16.f16 {%r413, %r414, %r415, %r416}, {%r259, %r260, %r261, %r262, %r263, %r264, %r265, %r266}, {%r352, %r353, %r354, %r355, %r356, %r357, %r358, %r359}, {%r615, %r614, %r613, %r612};
	wmma.mma.sync.aligned.row.row.m16n16k16.f16.f16 {%r615, %r614, %r613, %r612}, {%r295, %r296, %r297, %r298, %r299, %r300, %r301, %r302}, {%r388, %r389, %r390, %r391, %r392, %r393, %r394, %r395}, {%r413, %r414, %r415, %r416};
	wmma.mma.sync.aligned.row.row.m16n16k16.f16.f16 {%r417, %r418, %r419, %r420}, {%r259, %r260, %r261, %r262, %r263, %r264, %r265, %r266}, {%r361, %r362, %r363, %r364, %r365, %r366, %r367, %r368}, {%r611, %r610, %r609, %r608};
	wmma.mma.sync.aligned.row.row.m16n16k16.f16.f16 {%r611, %r610, %r609, %r608}, {%r295, %r296, %r297, %r298, %r299, %r300, %r301, %r302}, {%r397, %r398, %r399, %r400, %r401, %r402, %r403, %r404}, {%r417, %r418, %r419, %r420};
	wmma.mma.sync.aligned.row.row.m16n16k16.f16.f16 {%r421, %r422, %r423, %r424}, {%r268, %r269, %r270, %r271, %r272, %r273, %r274, %r275}, {%r334, %r335, %r336, %r337, %r338, %r339, %r340, %r341}, {%r607, %r606, %r605, %r604};
	wmma.mma.sync.aligned.row.row.m16n16k16.f16.f16 {%r607, %r606, %r605, %r604}, {%r304, %r305, %r306, %r307, %r308, %r309, %r310, %r311}, {%r370, %r371, %r372, %r373, %r374, %r375, %r376, %r377}, {%r421, %r422, %r423, %r424};
	wmma.mma.sync.aligned.row.row.m16n16k16.f16.f16 {%r425, %r426, %r427, %r428}, {%r268, %r269, %r270, %r271, %r272, %r273, %r274, %r275}, {%r343, %r344, %r345, %r346, %r347, %r348, %r349, %r350}, {%r603, %r602, %r601, %r600};
	wmma.mma.sync.aligned.row.row.m16n16k16.f16.f16 {%r603, %r602, %r601, %r600}, {%r304, %r305, %r306, %r307, %r308, %r309, %r310, %r311}, {%r379, %r380, %r381, %r382, %r383, %r384, %r385, %r386}, {%r425, %r426, %r427, %r428};
	wmma.mma.sync.aligned.row.row.m16n16k16.f16.f16 {%r429, %r430, %r431, %r432}, {%r268, %r269, %r270, %r271, %r272, %r273, %r274, %r275}, {%r352, %r353, %r354, %r355, %r356, %r357, %r358, %r359}, {%r599, %r598, %r597, %r596};
	wmma.mma.sync.aligned.row.row.m16n16k16.f16.f16 {%r599, %r598, %r597, %r596}, {%r304, %r305, %r306, %r307, %r308, %r309, %r310, %r311}, {%r388, %r389, %r390, %r391, %r392, %r393, %r394, %r395}, {%r429, %r430, %r431, %r432};
	wmma.mma.sync.aligned.row.row.m16n16k16.f16.f16 {%r433, %r434, %r435, %r436}, {%r268, %r269, %r270, %r271, %r272, %r273, %r274, %r275}, {%r361, %r362, %r363, %r364, %r365, %r366, %r367, %r368}, {%r595, %r594, %r593, %r592};
	wmma.mma.sync.aligned.row.row.m16n16k16.f16.f16 {%r595, %r594, %r593, %r592}, {%r304, %r305, %r306, %r307, %r308, %r309, %r310, %r311}, {%r397, %r398, %r399, %r400, %r401, %r402, %r403, %r404}, {%r433, %r434, %r435, %r436};
	wmma.mma.sync.aligned.row.row.m16n16k16.f16.f16 {%r437, %r438, %r439, %r440}, {%r277, %r278, %r279, %r280, %r281, %r282, %r283, %r284}, {%r334, %r335, %r336, %r337, %r338, %r339, %r340, %r341}, {%r591, %r590, %r589, %r588};
	wmma.mma.sync.aligned.row.row.m16n16k16.f16.f16 {%r591, %r590, %r589, %r588}, {%r313, %r314, %r315, %r316, %r317, %r318, %r319, %r320}, {%r370, %r371, %r372, %r373, %r374, %r375, %r376, %r377}, {%r437, %r438, %r439, %r440};
	wmma.mma.sync.aligned.row.row.m16n16k16.f16.f16 {%r441, %r442, %r443, %r444}, {%r277, %r278, %r279, %r280, %r281, %r282, %r283, %r284}, {%r343, %r344, %r345, %r346, %r347, %r348, %r349, %r350}, {%r587, %r586, %r585, %r584};
	wmma.mma.sync.aligned.row.row.m16n16k16.f16.f16 {%r587, %r586, %r585, %r584}, {%r313, %r314, %r315, %r316, %r317, %r318, %r319, %r320}, {%r379, %r380, %r381, %r382, %r383, %r384, %r385, %r386}, {%r441, %r442, %r443, %r444};
	wmma.mma.sync.aligned.row.row.m16n16k16.f16.f16 {%r445, %r446, %r447, %r448}, {%r277, %r278, %r279, %r280, %r281, %r282, %r283, %r284}, {%r352, %r353, %r354, %r355, %r356, %r357, %r358, %r359}, {%r583, %r582, %r581, %r580};
	wmma.mma.sync.aligned.row.row.m16n16k16.f16.f16 {%r583, %r582, %r581, %r580}, {%r313, %r314, %r315, %r316, %r317, %r318, %r319, %r320}, {%r388, %r389, %r390, %r391, %r392, %r393, %r394, %r395}, {%r445, %r446, %r447, %r448};
	wmma.mma.sync.aligned.row.row.m16n16k16.f16.f16 {%r449, %r450, %r451, %r452}, {%r277, %r278, %r279, %r280, %r281, %r282, %r283, %r284}, {%r361, %r362, %r363, %r364, %r365, %r366, %r367, %r368}, {%r579, %r578, %r577, %r576};
	wmma.mma.sync.aligned.row.row.m16n16k16.f16.f16 {%r579, %r578, %r577, %r576}, {%r313, %r314, %r315, %r316, %r317, %r318, %r319, %r320}, {%r397, %r398, %r399, %r400, %r401, %r402, %r403, %r404}, {%r449, %r450, %r451, %r452};
	wmma.mma.sync.aligned.row.row.m16n16k16.f16.f16 {%r453, %r454, %r455, %r456}, {%r286, %r287, %r288, %r289, %r290, %r291, %r292, %r293}, {%r334, %r335, %r336, %r337, %r338, %r339, %r340, %r341}, {%r575, %r574, %r573, %r572};
	wmma.mma.sync.aligned.row.row.m16n16k16.f16.f16 {%r575, %r574, %r573, %r572}, {%r322, %r323, %r324, %r325, %r326, %r327, %r328, %r329}, {%r370, %r371, %r372, %r373, %r374, %r375, %r376, %r377}, {%r453, %r454, %r455, %r456};
	wmma.mma.sync.aligned.row.row.m16n16k16.f16.f16 {%r457, %r458, %r459, %r460}, {%r286, %r287, %r288, %r289, %r290, %r291, %r292, %r293}, {%r343, %r344, %r345, %r346, %r347, %r348, %r349, %r350}, {%r571, %r570, %r569, %r568};
	wmma.mma.sync.aligned.row.row.m16n16k16.f16.f16 {%r571, %r570, %r569, %r568}, {%r322, %r323, %r324, %r325, %r326, %r327, %r328, %r329}, {%r379, %r380, %r381, %r382, %r383, %r384, %r385, %r386}, {%r457, %r458, %r459, %r460};
	wmma.mma.sync.aligned.row.row.m16n16k16.f16.f16 {%r461, %r462, %r463, %r464}, {%r286, %r287, %r288, %r289, %r290, %r291, %r292, %r293}, {%r352, %r353, %r354, %r355, %r356, %r357, %r358, %r359}, {%r567, %r566, %r565, %r564};
	wmma.mma.sync.aligned.row.row.m16n16k16.f16.f16 {%r567, %r566, %r565, %r564}, {%r322, %r323, %r324, %r325, %r326, %r327, %r328, %r329}, {%r388, %r389, %r390, %r391, %r392, %r393, %r394, %r395}, {%r461, %r462, %r463, %r464};
	wmma.mma.sync.aligned.row.row.m16n16k16.f16.f16 {%r465, %r466, %r467, %r468}, {%r286, %r287, %r288, %r289, %r290, %r291, %r292, %r293}, {%r361, %r362, %r363, %r364, %r365, %r366, %r367, %r368}, {%r563, %r562, %r561, %r560};
	wmma.mma.sync.aligned.row.row.m16n16k16.f16.f16 {%r563, %r562, %r561, %r560}, {%r322, %r323, %r324, %r325, %r326, %r327, %r328, %r329}, {%r397, %r398, %r399, %r400, %r401, %r402, %r403, %r404}, {%r465, %r466, %r467, %r468};
	bar.sync 	0;
	add.s32 	%r559, %r559, 1;
	setp.eq.s32 	%p2, %r559, 0;
	add.s32 	%r558, %r558, 32;
	add.s32 	%r557, %r557, 32;
	shl.b32 	%r469, %r487, 5;
	add.s32 	%r556, %r556, %r469;
	add.s32 	%r555, %r555, %r469;
	add.s32 	%r554, %r554, %r469;
	add.s32 	%r553, %r553, %r469;
	@%p2 bra 	$L__BB0_3;
	bra.uni 	$L__BB0_2;
$L__BB0_3:
	ld.param.u64 	%rd50, [_ZN43_GLOBAL__N__c0149a74_4_k_cu_c4cd90c0_14812610gemm_tcoreILj128ELj256ELj32EEEvP6__halfS2_jjjS2__param_5];
	ld.param.u32 	%r488, [_ZN43_GLOBAL__N__c0149a74_4_k_cu_c4cd90c0_14812610gemm_tcoreILj128ELj256ELj32EEEvP6__halfS2_jjjS2__param_3];
	cvta.to.global.u64 	%rd18, %rd50;
	mov.u32 	%r470, %tid.x;
	shl.b32 	%r471, %r470, 1;
	and.b32  	%r472, %r471, 64;
	mov.u32 	%r473, %ctaid.y;
	shl.b32 	%r474, %r473, 7;
	or.b32  	%r475, %r472, %r474;
	and.b32  	%r476, %r470, 960;
	mov.u32 	%r477, %ctaid.x;
	shl.b32 	%r478, %r477, 8;
	add.s32 	%r479, %r478, %r476;
	cvt.u64.u32 	%rd19, %r479;
	mul.lo.s32 	%r480, %r475, %r488;
	cvt.u64.u32 	%rd20, %r480;
	add.s64 	%rd21, %rd19, %rd20;
	shl.b64 	%rd22, %rd21, 1;
	add.s64 	%rd23, %rd18, %rd22;
	wmma.store.d.sync.aligned.row.m16n16k16.global.f16 	[%rd23], {%r623, %r622, %r621, %r620}, %r488;
	add.s64 	%rd24, %rd23, 32;
	wmma.store.d.sync.aligned.row.m16n16k16.global.f16 	[%rd24], {%r619, %r618, %r617, %r616}, %r488;
	add.s64 	%rd25, %rd23, 64;
	wmma.store.d.sync.aligned.row.m16n16k16.global.f16 	[%rd25], {%r615, %r614, %r613, %r612}, %r488;
	add.s64 	%rd26, %rd23, 96;
	wmma.store.d.sync.aligned.row.m16n16k16.global.f16 	[%rd26], {%r611, %r610, %r609, %r608}, %r488;
	shl.b32 	%r481, %r488, 4;
	add.s32 	%r482, %r480, %r481;
	cvt.u64.u32 	%rd27, %r482;
	add.s64 	%rd28, %rd19, %rd27;
	shl.b64 	%rd29, %rd28, 1;
	add.s64 	%rd30, %rd18, %rd29;
	wmma.store.d.sync.aligned.row.m16n16k16.global.f16 	[%rd30], {%r607, %r606, %r605, %r604}, %r488;
	add.s64 	%rd31, %rd30, 32;
	wmma.store.d.sync.aligned.row.m16n16k16.global.f16 	[%rd31], {%r603, %r602, %r601, %r600}, %r488;
	add.s64 	%rd32, %rd30, 64;
	wmma.store.d.sync.aligned.row.m16n16k16.global.f16 	[%rd32], {%r599, %r598, %r597, %r596}, %r488;
	add.s64 	%rd33, %rd30, 96;
	wmma.store.d.sync.aligned.row.m16n16k16.global.f16 	[%rd33], {%r595, %r594, %r593, %r592}, %r488;
	shl.b32 	%r483, %r488, 5;
	add.s32 	%r484, %r483, %r480;
	cvt.u64.u32 	%rd34, %r484;
	add.s64 	%rd35, %rd19, %rd34;
	shl.b64 	%rd36, %rd35, 1;
	add.s64 	%rd37, %rd18, %rd36;
	wmma.store.d.sync.aligned.row.m16n16k16.global.f16 	[%rd37], {%r591, %r590, %r589, %r588}, %r488;
	add.s64 	%rd38, %rd37, 32;
	wmma.store.d.sync.aligned.row.m16n16k16.global.f16 	[%rd38], {%r587, %r586, %r585, %r584}, %r488;
	add.s64 	%rd39, %rd37, 64;
	wmma.store.d.sync.aligned.row.m16n16k16.global.f16 	[%rd39], {%r583, %r582, %r581, %r580}, %r488;
	add.s64 	%rd40, %rd37, 96;
	wmma.store.d.sync.aligned.row.m16n16k16.global.f16 	[%rd40], {%r579, %r578, %r577, %r576}, %r488;
	add.s32 	%r485, %r484, %r481;
	cvt.u64.u32 	%rd41, %r485;
	add.s64 	%rd42, %rd19, %rd41;
	shl.b64 	%rd43, %rd42, 1;
	add.s64 	%rd44, %rd18, %rd43;
	wmma.store.d.sync.aligned.row.m16n16k16.global.f16 	[%rd44], {%r575, %r574, %r573, %r572}, %r488;
	add.s64 	%rd45, %rd44, 32;
	wmma.store.d.sync.aligned.row.m16n16k16.global.f16 	[%rd45], {%r571, %r570, %r569, %r568}, %r488;
	add.s64 	%rd46, %rd44, 64;
	wmma.store.d.sync.aligned.row.m16n16k16.global.f16 	[%rd46], {%r567, %r566, %r565, %r564}, %r488;
	add.s64 	%rd47, %rd44, 96;
	wmma.store.d.sync.aligned.row.m16n16k16.global.f16 	[%rd47], {%r563, %r562, %r561, %r560}, %r488;
	ret;

}


// ===== COMPILED SASS (sm_100) =====

	.target	sm_100

	.elftype	@"ET_EXEC"


//--------------------- .note.nv.tkinfo           --------------------------
	.section	.note.nv.tkinfo,"",@"SHT_NOTE"
	.sectionflags	@"SHF_NOTE_NV_TKINFO"
	.tkinfo
        /*0018*/ 	.word	0x00000002
        /*0030*/ 	.string	""
        /*0030*/ 	.string	"ptxas"
        /*0030*/ 	.string	"Cuda compilation tools, release 13.0, V13.0.88"
        /*0030*/ 	.string	"Build cuda_13.0.r13.0/compiler.36424714_0"
        /*0030*/ 	.string	"-arch sm_100 -m 64 "



//--------------------- .note.nv.cuinfo           --------------------------
	.section	.note.nv.cuinfo,"",@"SHT_NOTE"
	.sectionflags	@"SHF_NOTE_NV_CUINFO"
        /*0018*/ 	.short	0x0002
        /*001a*/ 	.short	0x0064
        /*001c*/ 	.short	0x0082
	.zero		2


//--------------------- .nv.info                  --------------------------
	.section	.nv.info,"",@"SHT_CUDA_INFO"
	.align	4


	//----- nvinfo : EIATTR_REGCOUNT
	.align		4
        /*0000*/ 	.byte	0x04, 0x2f
        /*0002*/ 	.short	(.L_1 - .L_0)
	.align		4
.L_0:
        /*0004*/ 	.word	index@(_ZN43_GLOBAL__N__c0149a74_4_k_cu_c4cd90c0_14826010gemm_tcoreILj128ELj256ELj32EEEvP6__halfS2_jjjS2_)
        /*0008*/ 	.word	0x00000078


	//----- nvinfo : EIATTR_FRAME_SIZE
	.align		4
.L_1:
        /*000c*/ 	.byte	0x04, 0x11
        /*000e*/ 	.short	(.L_3 - .L_2)
	.align		4
.L_2:
        /*0010*/ 	.word	index@(_ZN43_GLOBAL__N__c0149a74_4_k_cu_c4cd90c0_14826010gemm_tcoreILj128ELj256ELj32EEEvP6__halfS2_jjjS2_)
        /*0014*/ 	.word	0x00000000


	//----- nvinfo : EIATTR_MIN_STACK_SIZE
	.align		4
.L_3:
        /*0018*/ 	.byte	0x04, 0x12
        /*001a*/ 	.short	(.L_5 - .L_4)
	.align		4
.L_4:
        /*001c*/ 	.word	index@(_ZN43_GLOBAL__N__c0149a74_4_k_cu_c4cd90c0_14826010gemm_tcoreILj128ELj256ELj32EEEvP6__halfS2_jjjS2_)
        /*0020*/ 	.word	0x00000000
.L_5:


//--------------------- .nv.compat                --------------------------
	.section	.nv.compat,"",@"SHT_CUDA_COMPAT_INFO"
	.align	4
        /*0000*/ 	.byte	0x02, 0x09, 0x00, 0x00, 0x02, 0x02, 0x01, 0x00, 0x02, 0x05, 0x05, 0x00, 0x03, 0x07, 0x01, 0x01
        /*0010*/ 	.byte	0x02, 0x03, 0x00, 0x00, 0x02, 0x06, 0x01, 0x00, 0x04, 0x0b, 0x08, 0x00, 0x09, 0x00, 0x00, 0x00
        /*0020*/ 	.byte	0x00, 0x00, 0x00, 0x00


//--------------------- .nv.info._ZN43_GLOBAL__N__c0149a74_4_k_cu_c4cd90c0_14826010gemm_tcoreILj128ELj256ELj32EEEvP6__halfS2_jjjS2_ --------------------------
	.section	.nv.info._ZN43_GLOBAL__N__c0149a74_4_k_cu_c4cd90c0_14826010gemm_tcoreILj128ELj256ELj32EEEvP6__halfS2_jjjS2_,"",@"SHT_CUDA_INFO"
	.sectionflags	@""
	.align	4


	//----- nvinfo : EIATTR_CUDA_API_VERSION
	.align		4
        /*0000*/ 	.byte	0x04, 0x37
        /*0002*/ 	.short	(.L_7 - .L_6)
.L_6:
        /*0004*/ 	.word	0x00000082


	//----- nvinfo : EIATTR_KPARAM_INFO
	.align		4
.L_7:
        /*0008*/ 	.byte	0x04, 0x17
        /*000a*/ 	.short	(.L_9 - .L_8)
.L_8:
        /*000c*/ 	.word	0x00000000
        /*0010*/ 	.short	0x0005
        /*0012*/ 	.short	0x0020
        /*0014*/ 	.byte	0x00, 0xf5, 0x21, 0x00


	//----- nvinfo : EIATTR_KPARAM_INFO
	.align		4
.L_9:
        /*0018*/ 	.byte	0x04, 0x17
        /*001a*/ 	.short	(.L_11 - .L_10)
.L_10:
        /*001c*/ 	.word	0x00000000
        /*0020*/ 	.short	0x0004
        /*0022*/ 	.short	0x0018
        /*0024*/ 	.byte	0x00, 0xf0, 0x11, 0x00


	//----- nvinfo : EIATTR_KPARAM_INFO
	.align		4
.L_11:
        /*0028*/ 	.byte	0x04, 0x17
        /*002a*/ 	.short	(.L_13 - .L_12)
.L_12:
        /*002c*/ 	.word	0x00000000
        /*0030*/ 	.short	0x0003
        /*0032*/ 	.short	0x0014
        /*0034*/ 	.byte	0x00, 0xf0, 0x11, 0x00


	//----- nvinfo : EIATTR_KPARAM_INFO
	.align		4
.L_13:
        /*0038*/ 	.byte	0x04, 0x17
        /*003a*/ 	.short	(.L_15 - .L_14)
.L_14:
        /*003c*/ 	.word	0x00000000
        /*0040*/ 	.short	0x0002
        /*0042*/ 	.short	0x0010
        /*0044*/ 	.byte	0x00, 0xf0, 0x11, 0x00


	//----- nvinfo : EIATTR_KPARAM_INFO
	.align		4
.L_15:
        /*0048*/ 	.byte	0x04, 0x17
        /*004a*/ 	.short	(.L_17 - .L_16)
.L_16:
        /*004c*/ 	.word	0x00000000
        /*0050*/ 	.short	0x0001
        /*0052*/ 	.short	0x0008
        /*0054*/ 	.byte	0x00, 0xf5, 0x21, 0x00


	//----- nvinfo : EIATTR_KPARAM_INFO
	.align		4
.L_17:
        /*0058*/ 	.byte	0x04, 0x17
        /*005a*/ 	.short	(.L_19 - .L_18)
.L_18:
        /*005c*/ 	.word	0x00000000
        /*0060*/ 	.short	0x0000
        /*0062*/ 	.short	0x0000
        /*0064*/ 	.byte	0x00, 0xf5, 0x21, 0x00


	//----- nvinfo : EIATTR_SPARSE_MMA_MASK
	.align		4
.L_19:
        /*0068*/ 	.byte	0x03, 0x50
        /*006a*/ 	.short	0x0000


	//----- nvinfo : EIATTR_WMMA_USED
	.align		4
        /*006c*/ 	.byte	0x01, 0x2b
	.zero		2


	//----- nvinfo : EIATTR_MAXREG_COUNT
	.align		4
        /*0070*/ 	.byte	0x03, 0x1b
        /*0072*/ 	.short	0x00ff


	//----- nvinfo : EIATTR_NUM_BARRIERS
	.align		4
        /*0074*/ 	.byte	0x02, 0x4c
        /*0076*/ 	.byte	0x01
	.zero		1


	//----- nvinfo : EIATTR_MERCURY_ISA_VERSION
	.align		4
        /*0078*/ 	.byte	0x03, 0x5f
        /*007a*/ 	.short	0x0101


	//----- nvinfo : EIATTR_VRC_CTA_INIT_COUNT
	.align		4
        /*007c*/ 	.byte	0x02, 0x4a
	.zero		1
	.zero		1


	//----- nvinfo : EIATTR_EXIT_INSTR_OFFSETS
	.align		4
        /*0080*/ 	.byte	0x04, 0x1c
        /*0082*/ 	.short	(.L_21 - .L_20)


	//   ....[0]....
.L_20:
        /*0084*/ 	.word	0x000017d0


	//----- nvinfo : EIATTR_CBANK_PARAM_SIZE
	.align		4
.L_21:
        /*0088*/ 	.byte	0x03, 0x19
        /*008a*/ 	.short	0x0028


	//----- nvinfo : EIATTR_PARAM_CBANK
	.align		4
        /*008c*/ 	.byte	0x04, 0x0a
        /*008e*/ 	.short	(.L_23 - .L_22)
	.align		4
.L_22:
        /*0090*/ 	.word	index@(.nv.constant0._ZN43_GLOBAL__N__c0149a74_4_k_cu_c4cd90c0_14826010gemm_tcoreILj128ELj256ELj32EEEvP6__halfS2_jjjS2_)
        /*0094*/ 	.short	0x0380
        /*0096*/ 	.short	0x0028


	//----- nvinfo : EIATTR_SW_WAR
	.align		4
.L_23:
        /*0098*/ 	.byte	0x04, 0x36
        /*009a*/ 	.short	(.L_25 - .L_24)
.L_24:
        /*009c*/ 	.word	0x00000008
.L_25:


//--------------------- .nv.callgraph             --------------------------
	.section	.nv.callgraph,"",@"SHT_CUDA_CALLGRAPH"
	.align	4
	.sectionentsize	8
	.align		4
        /*0000*/ 	.word	0x00000000
	.align		4
        /*0004*/ 	.word	0xffffffff
	.align		4
        /*0008*/ 	.word	0x00000000
	.align		4
        /*000c*/ 	.word	0xfffffffe
	.align		4
        /*0010*/ 	.word	0x00000000
	.align		4
        /*0014*/ 	.word	0xfffffffd
	.align		4
        /*0018*/ 	.word	0x00000000
	.align		4
        /*001c*/ 	.word	0xfffffffc


//--------------------- .text._ZN43_GLOBAL__N__c0149a74_4_k_cu_c4cd90c0_14826010gemm_tcoreILj128ELj256ELj32EEEvP6__halfS2_jjjS2_ --------------------------
	.section	.text._ZN43_GLOBAL__N__c0149a74_4_k_cu_c4cd90c0_14826010gemm_tcoreILj128ELj256ELj32EEEvP6__halfS2_jjjS2_,"ax",@progbits
	.align	128
.text._ZN43_GLOBAL__N__c0149a74_4_k_cu_c4cd90c0_14826010gemm_tcoreILj128ELj256ELj32EEEvP6__halfS2_jjjS2_:
        .type           _ZN43_GLOBAL__N__c0149a74_4_k_cu_c4cd90c0_14826010gemm_tcoreILj128ELj256ELj32EEEvP6__halfS2_jjjS2_,@function
        .size           _ZN43_GLOBAL__N__c0149a74_4_k_cu_c4cd90c0_14826010gemm_tcoreILj128ELj256ELj32EEEvP6__halfS2_jjjS2_,(.L_x_3 - _ZN43_GLOBAL__N__c0149a74_4_k_cu_c4cd90c0_14826010gemm_tcoreILj128ELj256ELj32EEEvP6__halfS2_jjjS2_)
        .other          _ZN43_GLOBAL__N__c0149a74_4_k_cu_c4cd90c0_14826010gemm_tcoreILj128ELj256ELj32EEEvP6__halfS2_jjjS2_,@"STO_CUDA_ENTRY STV_DEFAULT"
_ZN43_GLOBAL__N__c0149a74_4_k_cu_c4cd90c0_14826010gemm_tcoreILj128ELj256ELj32EEEvP6__halfS2_jjjS2_:
[----:B------:R-:W-:Y:S01]  /*0000*/  LDC R1, c[0x0][0x37c] ;  /* 0x0000df00ff017b82 */ /* 0x000fe20000000800 */
[----:B------:R-:W0:Y:S01]  /*0010*/  LDCU UR5, c[0x0][0x398] ;  /* 0x00007300ff0577ac */ /* 0x000e220008000800 */
[----:B------:R-:W1:Y:S01]  /*0020*/  S2R R111, SR_TID.X ;  /* 0x00000000006f7919 */ /* 0x000e620000002100 */
[----:B------:R-:W-:Y:S02]  /*0030*/  CS2R R90, SRZ ;  /* 0x00000000005a7805 */ /* 0x000fe4000001ff00 */
[----:B------:R-:W-:Y:S02]  /*0040*/  CS2R R88, SRZ ;  /* 0x0000000000587805 */ /* 0x000fe4000001ff00 */
[----:B------:R-:W-:Y:S01]  /*0050*/  CS2R R86, SRZ ;  /* 0x0000000000567805 */ /* 0x000fe2000001ff00 */
[----:B------:R-:W2:Y:S01]  /*0060*/  S2R R110, SR_CTAID.Y ;  /* 0x00000000006e7919 */ /* 0x000ea20000002600 */
[----:B------:R-:W-:Y:S02]  /*0070*/  CS2R R4, SRZ ;  /* 0x0000000000047805 */ /* 0x000fe4000001ff00 */
[----:B------:R-:W-:-:S02]  /*0080*/  CS2R R92, SRZ ;  /* 0x00000000005c7805 */ /* 0x000fc4000001ff00 */
[----:B------:R-:W-:Y:S01]  /*0090*/  CS2R R96, SRZ ;  /* 0x0000000000607805 */ /* 0x000fe2000001ff00 */
[----:B------:R-:W3:Y:S01]  /*00a0*/  S2R R0, SR_CTAID.X ;  /* 0x0000000000007919 */ /* 0x000ee20000002500 */
[----:B------:R-:W-:Y:S02]  /*00b0*/  CS2R R100, SRZ ;  /* 0x0000000000647805 */ /* 0x000fe4000001ff00 */
[----:B------:R-:W-:Y:S02]  /*00c0*/  CS2R R98, SRZ ;  /* 0x0000000000627805 */ /* 0x000fe4000001ff00 */
[----:B------:R-:W-:Y:S02]  /*00d0*/  CS2R R94, SRZ ;  /* 0x00000000005e7805 */ /* 0x000fe4000001ff00 */
[----:B------:R-:W-:Y:S02]  /*00e0*/  CS2R R6, SRZ ;  /* 0x0000000000067805 */ /* 0x000fe4000001ff00 */
[----:B------:R-:W-:-:S02]  /*00f0*/  CS2R R8, SRZ ;  /* 0x0000000000087805 */ /* 0x000fc4000001ff00 */
[----:B------:R-:W-:Y:S02]  /*0100*/  CS2R R10, SRZ ;  /* 0x00000000000a7805 */ /* 0x000fe4000001ff00 */
[----:B------:R-:W-:Y:S02]  /*0110*/  CS2R R12, SRZ ;  /* 0x00000000000c7805 */ /* 0x000fe4000001ff00 */
[----:B------:R-:W-:Y:S01]  /*0120*/  CS2R R14, SRZ ;  /* 0x00000000000e7805 */ /* 0x000fe2000001ff00 */
[----:B0-----:R-:W-:Y:S01]  /*0130*/  UISETP.GE.U32.AND UP0, UPT, UR5, 0x20, UPT ;  /* 0x000000200500788c */ /* 0x001fe2000bf06070 */
[----:B------:R-:W-:Y:S02]  /*0140*/  CS2R R16, SRZ ;  /* 0x0000000000107805 */ /* 0x000fe4000001ff00 */
[----:B------:R-:W-:Y:S02]  /*0150*/  CS2R R18, SRZ ;  /* 0x0000000000127805 */ /* 0x000fe4000001ff00 */
[----:B------:R-:W-:-:S02]  /*0160*/  CS2R R20, SRZ ;  /* 0x0000000000147805 */ /* 0x000fc4000001ff00 */
[----:B------:R-:W-:Y:S02]  /*0170*/  CS2R R22, SRZ ;  /* 0x0000000000167805 */ /* 0x000fe4000001ff00 */
[----:B------:R-:W-:Y:S02]  /*0180*/  CS2R R24, SRZ ;  /* 0x0000000000187805 */ /* 0x000fe4000001ff00 */
[----:B------:R-:W-:Y:S02]  /*0190*/  CS2R R26, SRZ ;  /* 0x00000000001a7805 */ /* 0x000fe4000001ff00 */
        /* <DEDUP_REMOVED lines=12> */
[----:B------:R-:W0:Y:S01]  /*0260*/  LDCU.64 UR8, c[0x0][0x358] ;  /* 0x00006b00ff0877ac */ /* 0x000e220008000a00 */
[----:B-123--:R-:W-:Y:S05]  /*0270*/  BRA.U !UP0, `(.L_x_0) ;  /* 0x0000000d08a07547 */ /* 0x00efea000b800000 */
[----:B------:R-:W1:Y:S01]  /*0280*/  S2R R5, SR_CTAID.Y ;  /* 0x0000000000057919 */ /* 0x000e620000002600 */
[----:B------:R-:W2:Y:S01]  /*0290*/  S2UR UR4, SR_CTAID.X ;  /* 0x00000000000479c3 */ /* 0x000ea20000002500 */
[--C-:B------:R-:W-:Y:S01]  /*02a0*/  SHF.R.U32.HI R2, RZ, 0x1, R111.reuse ;  /* 0x00000001ff027819 */ /* 0x100fe2000001166f */
[----:B------:R-:W-:Y:S01]  /*02b0*/  IMAD.SHL.U32 R3, R111, 0x8, RZ ;  /* 0x000000086f037824 */ /* 0x000fe200078e00ff */
[--C-:B------:R-:W-:Y:S01]  /*02c0*/  SHF.R.U32.HI R4, RZ, 0x3, R111.reuse ;  /* 0x00000003ff047819 */ /* 0x100fe2000001166f */
[----:B------:R-:W-:Y:S01]  /*02d0*/  IMAD.MOV.U32 R90, RZ, RZ, RZ ;  /* 0x000000ffff5a7224 */ /* 0x000fe200078e00ff */
[----:B------:R-:W-:Y:S02]  /*02e0*/  LOP3.LUT R2, R2, 0x1fe, RZ, 0xc0, !PT ;  /* 0x000001fe02027812 */ /* 0x000fe400078ec0ff */
[----:B------:R-:W-:Y:S02]  /*02f0*/  CS2R R88, SRZ ;  /* 0x0000000000587805 */ /* 0x000fe4000001ff00 */
[----:B------:R-:W-:Y:S01]  /*0300*/  SHF.R.U32.HI R111, RZ, 0x5, R111 ;  /* 0x00000005ff6f7819 */ /* 0x000fe2000001166f */
[----:B------:R-:W3:Y:S01]  /*0310*/  LDC R7, c[0x0][0x394] ;  /* 0x0000e500ff077b82 */ /* 0x000ee20000000800 */
[----:B------:R-:W-:-:S02]  /*0320*/  LOP3.LUT R4, R4, 0x7c, RZ, 0xc0, !PT ;  /* 0x0000007c04047812 */ /* 0x000fc400078ec0ff */
[----:B------:R-:W-:Y:S02]  /*0330*/  CS2R R86, SRZ ;  /* 0x0000000000567805 */ /* 0x000fe4000001ff00 */
[C---:B------:R-:W-:Y:S02]  /*0340*/  LOP3.LUT R113, R3.reuse, 0xf8, RZ, 0xc0, !PT ;  /* 0x000000f803717812 */ /* 0x040fe400078ec0ff */
[----:B------:R-:W-:Y:S02]  /*0350*/  CS2R R92, SRZ ;  /* 0x00000000005c7805 */ /* 0x000fe4000001ff00 */
[----:B------:R-:W-:Y:S02]  /*0360*/  LOP3.LUT R6, R4, 0x3, RZ, 0xfc, !PT ;  /* 0x0000000304067812 */ /* 0x000fe400078efcff */
[----:B------:R-:W-:Y:S02]  /*0370*/  CS2R R96, SRZ ;  /* 0x0000000000607805 */ /* 0x000fe4000001ff00 */
[----:B------:R-:W-:-:S02]  /*0380*/  LOP3.LUT R3, R3, 0x18, RZ, 0xc0, !PT ;  /* 0x0000001803037812 */ /* 0x000fc400078ec0ff */
[----:B------:R-:W-:Y:S02]  /*0390*/  CS2R R100, SRZ ;  /* 0x0000000000647805 */ /* 0x000fe4000001ff00 */
[----:B------:R-:W-:Y:S02]  /*03a0*/  CS2R R98, SRZ ;  /* 0x0000000000627805 */ /* 0x000fe4000001ff00 */
[----:B------:R-:W-:Y:S02]  /*03b0*/  CS2R R94, SRZ ;  /* 0x00000000005e7805 */ /* 0x000fe4000001ff00 */
[----:B------:R-:W-:Y:S02]  /*03c0*/  CS2R R8, SRZ ;  /* 0x0000000000087805 */ /* 0x000fe4000001ff00 */
[----:B------:R-:W-:Y:S02]  /*03d0*/  CS2R R10, SRZ ;  /* 0x00000000000a7805 */ /* 0x000fe4000001ff00 */
[----:B------:R-:W-:-:S02]  /*03e0*/  CS2R R12, SRZ ;  /* 0x00000000000c7805 */ /* 0x000fc4000001ff00 */
[----:B------:R-:W-:Y:S02]  /*03f0*/  CS2R R14, SRZ ;  /* 0x00000000000e7805 */ /* 0x000fe4000001ff00 */
[----:B------:R-:W-:Y:S01]  /*0400*/  CS2R R16, SRZ ;  /* 0x0000000000107805 */ /* 0x000fe2000001ff00 */
[----:B--2---:R-:W-:Y:S01]  /*0410*/  USHF.L.U32 UR4, UR4, 0x8, URZ ;  /* 0x0000000804047899 */ /* 0x004fe200080006ff */
[----:B------:R-:W-:Y:S02]  /*0420*/  CS2R R18, SRZ ;  /* 0x0000000000127805 */ /* 0x000fe4000001ff00 */
[----:B------:R-:W-:Y:S02]  /*0430*/  CS2R R20, SRZ ;  /* 0x0000000000147805 */ /* 0x000fe4000001ff00 */
[----:B------:R-:W-:Y:S02]  /*0440*/  CS2R R22, SRZ ;  /* 0x0000000000167805 */ /* 0x000fe4000001ff00 */
[----:B------:R-:W-:-:S02]  /*0450*/  CS2R R24, SRZ ;  /* 0x0000000000187805 */ /* 0x000fc4000001ff00 */
[----:B------:R-:W-:Y:S02]  /*0460*/  CS2R R26, SRZ ;  /* 0x00000000001a7805 */ /* 0x000fe4000001ff00 */
[----:B------:R-:W-:Y:S01]  /*0470*/  CS2R R28, SRZ ;  /* 0x00000000001c7805 */ /* 0x000fe2000001ff00 */
[----:B-1----:R-:W-:Y:S01]  /*0480*/  IMAD R2, R5, 0x80, R2 ;  /* 0x0000008005027824 */ /* 0x002fe200078e0202 */
[C---:B------:R-:W-:Y:S01]  /*0490*/  LOP3.LUT R5, R4.reuse, 0x2, RZ, 0xfc, !PT ;  /* 0x0000000204057812 */ /* 0x040fe200078efcff */
[-C--:B---3--:R-:W-:Y:S01]  /*04a0*/  IMAD R111, R111, R7.reuse, RZ ;  /* 0x000000076f6f7224 */ /* 0x088fe200078e02ff */
[----:B------:R-:W-:Y:S01]  /*04b0*/  CS2R R30, SRZ ;  /* 0x00000000001e7805 */ /* 0x000fe2000001ff00 */
[-C--:B------:R-:W-:Y:S01]  /*04c0*/  IMAD R4, R4, R7.reuse, R7 ;  /* 0x0000000704047224 */ /* 0x080fe200078e0207 */
[----:B------:R-:W-:Y:S01]  /*04d0*/  CS2R R32, SRZ ;  /* 0x0000000000207805 */ /* 0x000fe2000001ff00 */
[-C--:B------:R-:W-:Y:S01]  /*04e0*/  IMAD R114, R5, R7.reuse, UR4 ;  /* 0x0000000405727e24 */ /* 0x080fe2000f8e0207 */
[----:B------:R-:W-:Y:S01]  /*04f0*/  LEA R112, R111, UR4, 0x2 ;  /* 0x000000046f707c11 */ /* 0x000fe2000f8e10ff */
[----:B------:R-:W-:Y:S01]  /*0500*/  IMAD R6, R6, R7, UR4 ;  /* 0x0000000406067e24 */ /* 0x000fe2000f8e0207 */
[C---:B------:R-:W-:Y:S01]  /*0510*/  IADD3 R115, PT, PT, R113.reuse, UR4, R4 ;  /* 0x0000000471737c10 */ /* 0x040fe2000fffe004 */
[----:B------:R-:W-:Y:S01]  /*0520*/  IMAD R117, R2, UR5, R3 ;  /* 0x0000000502757c24 */ /* 0x000fe2000f8e0203 */
[----:B------:R-:W-:Y:S01]  /*0530*/  USHF.R.U32.HI UR4, URZ, 0x5, UR5 ;  /* 0x00000005ff047899 */ /* 0x000fe20008011605 */
[C---:B------:R-:W-:Y:S01]  /*0540*/  IMAD.IADD R112, R113.reuse, 0x1, R112 ;  /* 0x0000000171707824 */ /* 0x040fe200078e0270 */
[----:B------:R-:W-:Y:S01]  /*0550*/  CS2R R4, SRZ ;  /* 0x0000000000047805 */ /* 0x000fe2000001ff00 */
[C---:B------:R-:W-:Y:S01]  /*0560*/  IMAD.IADD R114, R113.reuse, 0x1, R114 ;  /* 0x0000000171727824 */ /* 0x040fe200078e0272 */
[----:B------:R-:W-:Y:S01]  /*0570*/  CS2R R34, SRZ ;  /* 0x0000000000227805 */ /* 0x000fe2000001ff00 */
[----:B------:R-:W-:Y:S01]  /*0580*/  IMAD.IADD R113, R113, 0x1, R6 ;  /* 0x0000000171717824 */ /* 0x000fe200078e0206 */
        /* <DEDUP_REMOVED lines=9> */
[----:B------:R-:W-:Y:S01]  /*0620*/  VIADD R116, R117, UR5 ;  /* 0x0000000575747c36 */ /* 0x000fe20008000000 */
[----:B------:R-:W-:-:S12]  /*0630*/  UIADD3 UR4, UPT, UPT, -UR4, URZ, URZ ;  /* 0x000000ff04047290 */ /* 0x000fd8000fffe1ff */
.L_x_1:
[----:B------:R-:W1:Y:S08]  /*0640*/  LDC.64 R48, c[0x0][0x380] ;  /* 0x0000e000ff307b82 */ /* 0x000e700000000a00 */
[----:B------:R-:W2:Y:S01]  /*0650*/  LDC.64 R64, c[0x0][0x388] ;  /* 0x0000e200ff407b82 */ /* 0x000ea20000000a00 */
[----:B-1----:R-:W-:-:S04]  /*0660*/  IMAD.WIDE.U32 R44, R117, 0x2, R48 ;  /* 0x00000002752c7825 */ /* 0x002fc800078e0030 */
[----:B------:R-:W-:Y:S02]  /*0670*/  IMAD.WIDE.U32 R48, R116, 0x2, R48 ;  /* 0x0000000274307825 */ /* 0x000fe400078e0030 */
[----:B0-----:R-:W3:Y:S02]  /*0680*/  LDG.E.128 R44, desc[UR8][R44.64] ;  /* 0x000000082c2c7981 */ /* 0x001ee4000c1e1d00 */
[--C-:B--2---:R-:W-:Y:S02]  /*0690*/  IMAD.WIDE.U32 R52, R112, 0x2, R64.reuse ;  /* 0x0000000270347825 */ /* 0x104fe400078e0040 */
[----:B------:R-:W2:Y:S02]  /*06a0*/  LDG.E.128 R48, desc[UR8][R48.64] ;  /* 0x0000000830307981 */ /* 0x000ea4000c1e1d00 */
[--C-:B------:R-:W-:Y:S02]  /*06b0*/  IMAD.WIDE.U32 R56, R115, 0x2, R64.reuse ;  /* 0x0000000273387825 */ /* 0x100fe400078e0040 */
[----:B------:R-:W4:Y:S02]  /*06c0*/  LDG.E.128 R52, desc[UR8][R52.64] ;  /* 0x0000000834347981 */ /* 0x000f24000c1e1d00 */
[----:B------:R-:W-:-:S02]  /*06d0*/  IMAD.WIDE.U32 R60, R114, 0x2, R64 ;  /* 0x00000002723c7825 */ /* 0x000fc400078e0040 */
[----:B------:R-:W5:Y:S02]  /*06e0*/  LDG.E.128 R56, desc[UR8][R56.64] ;  /* 0x0000000838387981 */ /* 0x000f64000c1e1d00 */
[----:B------:R-:W-:Y:S02]  /*06f0*/  IMAD.WIDE.U32 R64, R113, 0x2, R64 ;  /* 0x0000000271407825 */ /* 0x000fe400078e0040 */
[----:B------:R-:W5:Y:S04]  /*0700*/  LDG.E.128 R60, desc[UR8][R60.64] ;  /* 0x000000083c3c7981 */ /* 0x000f68000c1e1d00 */
[----:B------:R-:W5:Y:S01]  /*0710*/  LDG.E.128 R64, desc[UR8][R64.64] ;  /* 0x0000000840407981 */ /* 0x000f62000c1e1d00 */
[----:B------:R-:W0:Y:S01]  /*0720*/  S2R R72, SR_LANEID ;  /* 0x0000000000487919 */ /* 0x000e220000000000 */
[----:B------:R-:W1:Y:S01]  /*0730*/  S2R R111, SR_TID.X ;  /* 0x00000000006f7919 */ /* 0x000e620000002100 */
[----:B------:R-:W0:Y:S01]  /*0740*/  S2UR UR6, SR_CgaCtaId ;  /* 0x00000000000679c3 */ /* 0x000e220000008800 */
[----:B------:R-:W-:Y:S01]  /*0750*/  UMOV UR5, 0x400 ;  /* 0x0000040000057882 */ /* 0x000fe20000000000 */
[----:B0-----:R-:W-:-:S02]  /*0760*/  SHF.R.U32.HI R68, RZ, 0x3, R72 ;  /* 0x00000003ff447819 */ /* 0x001fc40000011648 */
[----:B------:R-:W-:-:S03]  /*0770*/  LOP3.LUT R69, R72, 0x7, RZ, 0xc0, !PT ;  /* 0x0000000748457812 */ /* 0x000fc600078ec0ff */
[----:B------:R-:W-:Y:S01]  /*0780*/  IMAD.SHL.U32 R68, R68, 0x8, RZ ;  /* 0x0000000844447824 */ /* 0x000fe200078e00ff */
[----:B------:R-:W-:Y:S01]  /*0790*/  ULEA UR7, UR6, UR5, 0x18 ;  /* 0x0000000506077291 */ /* 0x000fe2000f8ec0ff */
[C---:B-1----:R-:W-:Y:S01]  /*07a0*/  IMAD.SHL.U32 R70, R111.reuse, 0x40, RZ ;  /* 0x000000406f467824 */ /* 0x042fe200078e00ff */
[----:B------:R-:W-:Y:S02]  /*07b0*/  UIADD3 UR5, UPT, UPT, UR5, 0x2000, URZ ;  /* 0x0000200005057890 */ /* 0x000fe4000fffe0ff */
[----:B------:R-:W-:Y:S01]  /*07c0*/  LOP3.LUT R73, R68, 0x8, R69, 0xe2, !PT ;  /* 0x0000000844497812 */ /* 0x000fe200078ee245 */
[C---:B------:R-:W-:Y:S02]  /*07d0*/  IMAD.SHL.U32 R68, R111.reuse, 0x20, RZ ;  /* 0x000000206f447824 */ /* 0x040fe400078e00ff */
[----:B------:R-:W-:Y:S01]  /*07e0*/  IMAD.SHL.U32 R69, R111, 0x10, RZ ;  /* 0x000000106f457824 */ /* 0x000fe200078e00ff */
[----:B------:R-:W-:Y:S01]  /*07f0*/  ULEA UR5, UR6, UR5, 0x18 ;  /* 0x0000000506057291 */ /* 0x000fe2000f8ec0ff */
[----:B------:R-:W-:-:S02]  /*0800*/  LOP3.LUT R70, R70, 0xf800, RZ, 0xc0, !PT ;  /* 0x0000f80046467812 */ /* 0x000fc400078ec0ff */
[----:B------:R-:W-:Y:S02]  /*0810*/  LOP3.LUT R68, R68, 0x7f80, RZ, 0xc0, !PT ;  /* 0x00007f8044447812 */ /* 0x000fe400078ec0ff */
[C---:B------:R-:W-:Y:S02]  /*0820*/  LOP3.LUT R71, R69.reuse, 0x30, RZ, 0xc0, !PT ;  /* 0x0000003045477812 */ /* 0x040fe400078ec0ff */
[----:B------:R-:W-:Y:S02]  /*0830*/  LOP3.LUT R69, R69, 0x1f0, RZ, 0xc0, !PT ;  /* 0x000001f045457812 */ /* 0x000fe400078ec0ff */
[----:B------:R-:W-:Y:S02]  /*0840*/  IADD3 R68, PT, PT, R71, UR7, R68 ;  /* 0x0000000747447c10 */ /* 0x000fe4000fffe044 */
[----:B------:R-:W-:Y:S01]  /*0850*/  IADD3 R69, PT, PT, R69, UR5, R70 ;  /* 0x0000000545457c10 */ /* 0x000fe2000fffe046 */
[C---:B------:R-:W-:Y:S02]  /*0860*/  IMAD.SHL.U32 R70, R111.reuse, 0x80, RZ ;  /* 0x000000806f467824 */ /* 0x040fe400078e00ff */
[----:B------:R-:W-:Y:S01]  /*0870*/  IMAD.SHL.U32 R71, R111, 0x2, RZ ;  /* 0x000000026f477824 */ /* 0x000fe200078e00ff */
[----:B------:R-:W-:-:S02]  /*0880*/  SHF.R.U32.HI R72, RZ, 0x4, R72 ;  /* 0x00000004ff487819 */ /* 0x000fc40000011648 */
[----:B------:R-:W-:Y:S02]  /*0890*/  LOP3.LUT R70, R70, 0x1000, RZ, 0xc0, !PT ;  /* 0x0000100046467812 */ /* 0x000fe400078ec0ff */
[----:B------:R-:W-:Y:S01]  /*08a0*/  LOP3.LUT R71, R71, 0x780, RZ, 0xc0, !PT ;  /* 0x0000078047477812 */ /* 0x000fe200078ec0ff */
[----:B------:R-:W-:Y:S02]  /*08b0*/  IMAD.SHL.U32 R72, R72, 0x8, RZ ;  /* 0x0000000848487824 */ /* 0x000fe400078e00ff */
[----:B------:R-:W-:Y:S02]  /*08c0*/  VIADD R77, R70, UR7 ;  /* 0x00000007464d7c36 */ /* 0x000fe40008000000 */
[----:B------:R-:W-:Y:S02]  /*08d0*/  VIADD R79, R71, UR5 ;  /* 0x00000005474f7c36 */ /* 0x000fe40008000000 */
[C-C-:B------:R-:W-:Y:S02]  /*08e0*/  IMAD R76, R73.reuse, 0x20, R72.reuse ;  /* 0x00000020494c7824 */ /* 0x140fe400078e0248 */
[----:B------:R-:W-:-:S02]  /*08f0*/  IMAD R78, R73, 0x100, R72 ;  /* 0x00000100494e7824 */ /* 0x000fc400078e0248 */
[----:B------:R-:W-:Y:S02]  /*0900*/  VIADD R71, R77, 0x400 ;  /* 0x000004004d477836 */ /* 0x000fe40000000000 */
[----:B------:R-:W-:Y:S01]  /*0910*/  IMAD.U32 R70, R76, 0x2, R77 ;  /* 0x000000024c467824 */ /* 0x000fe200078e004d */
[----:B------:R-:W-:-:S04]  /*0920*/  UIADD3 UR4, UPT, UPT, UR4, 0x1, URZ ;  /* 0x0000000104047890 */ /* 0x000fc8000fffe0ff */
[----:B------:R-:W-:Y:S01]  /*0930*/  UISETP.NE.AND UP0, UPT, UR4, URZ, UPT ;  /* 0x000000ff0400728c */ /* 0x000fe2000bf05270 */
[----:B------:R-:W-:Y:S02]  /*0940*/  VIADD R117, R117, 0x20 ;  /* 0x0000002075757836 */ /* 0x000fe40000000000 */
[----:B------:R-:W-:Y:S01]  /*0950*/  VIADD R116, R116, 0x20 ;  /* 0x0000002074747836 */ /* 0x000fe20000000000 */
[----:B---3--:R0:W-:Y:S04]  /*0960*/  STS.128 [R68], R44 ;  /* 0x0000002c44007388 */ /* 0x0081e80000000c00 */
[----:B--2---:R-:W-:Y:S04]  /*0970*/  STS.128 [R68+0x40], R48 ;  /* 0x0000403044007388 */ /* 0x004fe80000000c00 */
[----:B----4-:R1:W-:Y:S04]  /*0980*/  STS.128 [R69], R52 ;  /* 0x0000003445007388 */ /* 0x0103e80000000c00 */
[----:B-----5:R-:W-:Y:S04]  /*0990*/  STS.128 [R69+0x200], R56 ;  /* 0x0002003845007388 */ /* 0x020fe80000000c00 */
[----:B------:R-:W-:Y:S04]  /*09a0*/  STS.128 [R69+0x400], R60 ;  /* 0x0004003c45007388 */ /* 0x000fe80000000c00 */
[----:B------:R2:W-:Y:S01]  /*09b0*/  STS.128 [R69+0x600], R64 ;  /* 0x0006004045007388 */ /* 0x0005e20000000c00 */
[----:B------:R-:W-:Y:S01]  /*09c0*/  BAR.SYNC.DEFER_BLOCKING 0x0 ;  /* 0x0000000000007b1d */ /* 0x000fe20000010000 */
[----:B0-----:R-:W-:-:S02]  /*09d0*/  VIADD R47, R79, 0x40 ;  /* 0x000000404f2f7836 */ /* 0x001fc40000000000 */
[----:B-1----:R-:W-:Y:S02]  /*09e0*/  VIADD R53, R77, 0x800 ;  /* 0x000008004d357836 */ /* 0x002fe40000000000 */
[----:B------:R-:W-:Y:S02]  /*09f0*/  VIADD R45, R79, 0x20 ;  /* 0x000000204f2d7836 */ /* 0x000fe40000000000 */
[----:B------:R-:W-:Y:S02]  /*0a00*/  IMAD.U32 R47, R78, 0x2, R47 ;  /* 0x000000024e2f7824 */ /* 0x000fe400078e002f */
[----:B------:R-:W-:Y:S02]  /*0a10*/  IMAD.U32 R68, R76, 0x2, R53 ;  /* 0x000000024c447824 */ /* 0x000fe400078e0035 */
[----:B------:R-:W-:Y:S02]  /*0a20*/  VIADD R53, R77, 0xc00 ;  /* 0x00000c004d357836 */ /* 0x000fe40000000000 */
[----:B------:R-:W-:-:S02]  /*0a30*/  IMAD.U32 R72, R78, 0x2, R45 ;  /* 0x000000024e487824 */ /* 0x000fc400078e002d */
[----:B------:R-:W-:Y:S02]  /*0a40*/  VIADD R49, R79, 0x60 ;  /* 0x000000604f317836 */ /* 0x000fe40000000000 */
[----:B------:R-:W-:Y:S02]  /*0a50*/  IMAD.U32 R52, R78, 0x2, R79 ;  /* 0x000000024e347824 */ /* 0x000fe400078e004f */
[C---:B--2---:R-:W-:Y:S02]  /*0a60*/  IMAD.U32 R64, R76.reuse, 0x2, R71 ;  /* 0x000000024c407824 */ /* 0x044fe400078e0047 */
[----:B------:R-:W-:Y:S01]  /*0a70*/  IMAD.U32 R53, R76, 0x2, R53 ;  /* 0x000000024c357824 */ /* 0x000fe200078e0035 */
[----:B------:R-:W-:Y:S01]  /*0a80*/  LDSM.16.M88.4 R56, [R70] ;  /* 0x000000004638783b */ /* 0x000fe20000000200 */
[----:B------:R-:W-:-:S03]  /*0a90*/  IMAD.U32 R49, R78, 0x2, R49 ;  /* 0x000000024e317824 */ /* 0x000fc600078e0031 */
[----:B------:R-:W-:Y:S04]  /*0aa0*/  LDSM.16.MT88.4 R44, [R47] ;  /* 0x000000002f2c783b */ /* 0x000fe80000004200 */
[----:B------:R-:W0:Y:S04]  /*0ab0*/  LDSM.16.M88.4 R68, [R68] ;  /* 0x000000004444783b */ /* 0x000e280000000200 */
[----:B------:R-:W-:Y:S04]  /*0ac0*/  LDSM.16.MT88.4 R60, [R52] ;  /* 0x00000000343c783b */ /* 0x000fe80000004200 */
[----:B------:R-:W1:Y:S04]  /*0ad0*/  LDSM.16.MT88.4 R72, [R72] ;  /* 0x000000004848783b */ /* 0x000e680000004200 */
[----:B------:R-:W2:Y:S04]  /*0ae0*/  LDSM.16.M88.4 R64, [R64] ;  /* 0x000000004040783b */ /* 0x000ea80000000200 */
[----:B------:R-:W3:Y:S04]  /*0af0*/  LDSM.16.M88.4 R52, [R53] ;  /* 0x000000003534783b */ /* 0x000ee80000000200 */
[----:B------:R-:W4:Y:S01]  /*0b00*/  LDSM.16.MT88.4 R48, [R49] ;  /* 0x000000003130783b */ /* 0x000f220000004200 */
[----:B0-----:R-:W-:Y:S01]  /*0b10*/  HMMA.16816.F16 R102, R68, R46, R8 ;  /* 0x0000002e4466723c */ /* 0x001fe20000000808 */
[----:B------:R-:W-:-:S07]  /*0b20*/  VIADD R9, R77, 0x20 ;  /* 0x000000204d097836 */ /* 0x000fce0000000000 */
[----:B-1----:R-:W-:Y:S01]  /*0b30*/  HMMA.16816.F16 R108, R68, R72, R14 ;  /* 0x00000048446c723c */ /* 0x002fe2000000080e */
[----:B------:R-:W-:-:S07]  /*0b40*/  VIADD R15, R79, 0x2040 ;  /* 0x000020404f0f7836 */ /* 0x000fce0000000000 */
[----:B------:R-:W-:Y:S01]  /*0b50*/  HMMA.16816.F16 R106, R68, R74, R12 ;  /* 0x0000004a446a723c */ /* 0x000fe2000000080c */
[----:B------:R-:W-:Y:S02]  /*0b60*/  VIADD R13, R79, 0x2020 ;  /* 0x000020204f0d7836 */ /* 0x000fe40000000000 */
[----:B------:R-:W-:Y:S02]  /*0b70*/  IMAD.U32 R12, R76, 0x2, R9 ;  /* 0x000000024c0c7824 */ /* 0x000fe400078e0009 */
[----:B------:R-:W-:-:S03]  /*0b80*/  VIADD R9, R77, 0x420 ;  /* 0x000004204d097836 */ /* 0x000fc60000000000 */
[----:B------:R-:W-:Y:S01]  /*0b90*/  HMMA.16816.F16 R104, R68, R44, R10 ;  /* 0x0000002c4468723c */ /* 0x000fe2000000080a */
[C---:B------:R-:W-:Y:S02]  /*0ba0*/  VIADD R11, R79.reuse, 0x2000 ;  /* 0x000020004f0b7836 */ /* 0x040fe40000000000 */
[----:B------:R-:W-:-:S05]  /*0bb0*/  VIADD R79, R79, 0x2060 ;  /* 0x000020604f4f7836 */ /* 0x000fca0000000000 */
[----:B------:R-:W-:Y:S01]  /*0bc0*/  HMMA.16816.F16 R82, R56, R72, R82 ;  /* 0x000000483852723c */ /* 0x000fe20000000852 */
[----:B------:R-:W-:-:S07]  /*0bd0*/  IMAD.U32 R9, R76, 0x2, R9 ;  /* 0x000000024c097824 */ /* 0x000fce00078e0009 */
[-C--:B--2---:R-:W-:Y:S08]  /*0be0*/  HMMA.16816.F16 R30, R64, R72.reuse, R30 ;  /* 0x00000048401e723c */ /* 0x084ff0000000081e */
[----:B---3--:R-:W-:Y:S01]  /*0bf0*/  HMMA.16816.F16 R96, R52, R72, R96 ;  /* 0x000000483460723c */ /* 0x008fe20000000860 */
[C---:B------:R-:W-:Y:S02]  /*0c00*/  VIADD R73, R77.reuse, 0x820 ;  /* 0x000008204d497836 */ /* 0x040fe40000000000 */
[----:B------:R-:W-:-:S02]  /*0c10*/  VIADD R77, R77, 0xc20 ;  /* 0x00000c204d4d7836 */ /* 0x000fc40000000000 */
[----:B------:R-:W-:-:S03]  /*0c20*/  IMAD.U32 R73, R76, 0x2, R73 ;  /* 0x000000024c497824 */ /* 0x000fc600078e0049 */
[----:B------:R-:W-:Y:S01]  /*0c30*/  HMMA.16816.F16 R84, R56, R60, R84 ;  /* 0x0000003c3854723c */ /* 0x000fe20000000854 */
[----:B------:R-:W-:-:S07]  /*0c40*/  IMAD.U32 R77, R76, 0x2, R77 ;  /* 0x000000024c4d7824 */ /* 0x000fce00078e004d */
[C---:B------:R-:W-:Y:S08]  /*0c50*/  HMMA.16816.F16 R2, R56.reuse, R62, R2 ;  /* 0x0000003e3802723c */ /* 0x040ff00000000802 */
[C---:B------:R-:W-:Y:S08]  /*0c60*/  HMMA.16816.F16 R80, R56.reuse, R74, R80 ;  /* 0x0000004a3850723c */ /* 0x040ff00000000850 */
[C---:B------:R-:W-:Y:S08]  /*0c70*/  HMMA.16816.F16 R42, R56.reuse, R44, R42 ;  /* 0x0000002c382a723c */ /* 0x040ff0000000082a */
[C---:B------:R-:W-:Y:S08]  /*0c80*/  HMMA.16816.F16 R40, R56.reuse, R46, R40 ;  /* 0x0000002e3828723c */ /* 0x040ff00000000828 */
[C---:B----4-:R-:W-:Y:S08]  /*0c90*/  HMMA.16816.F16 R38, R56.reuse, R48, R38 ;  /* 0x000000303826723c */ /* 0x050ff00000000826 */
[----:B------:R-:W-:Y:S01]  /*0ca0*/  HMMA.16816.F16 R36, R56, R50, R36 ;  /* 0x000000323824723c */ /* 0x000fe20000000824 */
[----:B------:R-:W-:-:S02]  /*0cb0*/  IMAD.U32 R56, R78, 0x2, R11 ;  /* 0x000000024e387824 */ /* 0x000fc400078e000b */
[----:B------:R-:W-:Y:S04]  /*0cc0*/  LDSM.16.M88.4 R8, [R9] ;  /* 0x000000000908783b */ /* 0x000fe80000000200 */
[----:B------:R-:W-:Y:S01]  /*0cd0*/  LDSM.16.MT88.4 R56, [R56] ;  /* 0x000000003838783b */ /* 0x000fe20000004200 */
[C---:B------:R-:W-:Y:S08]  /*0ce0*/  HMMA.16816.F16 R34, R64.reuse, R60, R34 ;  /* 0x0000003c4022723c */ /* 0x040ff00000000822 */
[C---:B------:R-:W-:Y:S08]  /*0cf0*/  HMMA.16816.F16 R32, R64.reuse, R62, R32 ;  /* 0x0000003e4020723c */ /* 0x040ff00000000820 */
[C---:B------:R-:W-:Y:S08]  /*0d00*/  HMMA.16816.F16 R28, R64.reuse, R74, R28 ;  /* 0x0000004a401c723c */ /* 0x040ff0000000081c */
[C---:B------:R-:W-:Y:S08]  /*0d10*/  HMMA.16816.F16 R26, R64.reuse, R44, R26 ;  /* 0x0000002c401a723c */ /* 0x040ff0000000081a */
[C---:B------:R-:W-:Y:S08]  /*0d20*/  HMMA.16816.F16 R24, R64.reuse, R46, R24 ;  /* 0x0000002e4018723c */ /* 0x040ff00000000818 */
[C---:B------:R-:W-:Y:S08]  /*0d30*/  HMMA.16816.F16 R22, R64.reuse, R48, R22 ;  /* 0x000000304016723c */ /* 0x040ff00000000816 */
[----:B------:R-:W-:Y:S01]  /*0d40*/  HMMA.16816.F16 R20, R64, R50, R20 ;  /* 0x000000324014723c */ /* 0x000fe20000000814 */
[----:B------:R-:W-:-:S06]  /*0d50*/  IMAD.U32 R64, R78, 0x2, R15 ;  /* 0x000000024e407824 */ /* 0x000fcc00078e000f */
[----:B------:R-:W-:Y:S01]  /*0d60*/  LDSM.16.MT88.4 R64, [R64] ;  /* 0x000000004040783b */ /* 0x000fe20000004200 */
[C---:B------:R-:W-:Y:S08]  /*0d70*/  HMMA.16816.F16 R18, R68.reuse, R60, R18 ;  /* 0x0000003c4412723c */ /* 0x040ff00000000812 */
[C---:B------:R-:W-:Y:S08]  /*0d80*/  HMMA.16816.F16 R16, R68.reuse, R62, R16 ;  /* 0x0000003e4410723c */ /* 0x040ff00000000810 */
[C---:B------:R-:W-:Y:S08]  /*0d90*/  HMMA.16816.F16 R6, R68.reuse, R48, R6 ;  /* 0x000000304406723c */ /* 0x040ff00000000806 */
[----:B------:R-:W-:Y:S01]  /*0da0*/  HMMA.16816.F16 R94, R68, R50, R94 ;  /* 0x00000032445e723c */ /* 0x000fe2000000085e */
[----:B------:R-:W-:-:S06]  /*0db0*/  IMAD.U32 R68, R78, 0x2, R79 ;  /* 0x000000024e447824 */ /* 0x000fcc00078e004f */
[----:B------:R-:W-:Y:S01]  /*0dc0*/  LDSM.16.MT88.4 R68, [R68] ;  /* 0x000000004444783b */ /* 0x000fe20000004200 */
[C---:B------:R-:W-:Y:S01]  /*0dd0*/  HMMA.16816.F16 R98, R52.reuse, R60, R98 ;  /* 0x0000003c3462723c */ /* 0x040fe20000000862 */
[----:B------:R-:W-:Y:S02]  /*0de0*/  IMAD.U32 R60, R78, 0x2, R13 ;  /* 0x000000024e3c7824 */ /* 0x000fe400078e000d */
[----:B------:R-:W0:Y:S04]  /*0df0*/  LDSM.16.M88.4 R12, [R12] ;  /* 0x000000000c0c783b */ /* 0x000e280000000200 */
[----:B------:R-:W-:Y:S01]  /*0e00*/  LDSM.16.M88.4 R76, [R77] ;  /* 0x000000004d4c783b */ /* 0x000fe20000000200 */
[C---:B------:R-:W-:Y:S03]  /*0e10*/  HMMA.16816.F16 R100, R52.reuse, R62, R100 ;  /* 0x0000003e3464723c */ /* 0x040fe60000000864 */
[----:B------:R-:W1:Y:S05]  /*0e20*/  LDSM.16.MT88.4 R60, [R60] ;  /* 0x000000003c3c783b */ /* 0x000e6a0000004200 */
[C---:B------:R-:W-:Y:S01]  /*0e30*/  HMMA.16816.F16 R92, R52.reuse, R74, R92 ;  /* 0x0000004a345c723c */ /* 0x040fe2000000085c */
[----:B------:R-:W2:Y:S07]  /*0e40*/  LDSM.16.M88.4 R72, [R73] ;  /* 0x000000004948783b */ /* 0x000eae0000000200 */
[C---:B------:R-:W-:Y:S01]  /*0e50*/  HMMA.16816.F16 R4, R52.reuse, R44, R4 ;  /* 0x0000002c3404723c */ /* 0x040fe20000000804 */
[----:B------:R-:W3:Y:S07]  /*0e60*/  LDC R44, c[0x0][0x394] ;  /* 0x0000e500ff2c7b82 */ /* 0x000eee0000000800 */
[C---:B------:R-:W-:Y:S08]  /*0e70*/  HMMA.16816.F16 R86, R52.reuse, R46, R86 ;  /* 0x0000002e3456723c */ /* 0x040ff00000000856 */
[C---:B------:R-:W-:Y:S08]  /*0e80*/  HMMA.16816.F16 R88, R52.reuse, R48, R88 ;  /* 0x000000303458723c */ /* 0x040ff00000000858 */
[----:B------:R-:W-:Y:S08]  /*0e90*/  HMMA.16816.F16 R90, R52, R50, R90 ;  /* 0x00000032345a723c */ /* 0x000ff0000000085a */
[C---:B0-----:R-:W-:Y:S08]  /*0ea0*/  HMMA.16816.F16 R84, R12.reuse, R56, R84 ;  /* 0x000000380c54723c */ /* 0x041ff00000000854 */
[C---:B------:R-:W-:Y:S08]  /*0eb0*/  HMMA.16816.F16 R2, R12.reuse, R58, R2 ;  /* 0x0000003a0c02723c */ /* 0x040ff00000000802 */
[C---:B-1----:R-:W-:Y:S08]  /*0ec0*/  HMMA.16816.F16 R82, R12.reuse, R60, R82 ;  /* 0x0000003c0c52723c */ /* 0x042ff00000000852 */
[C---:B------:R-:W-:Y:S08]  /*0ed0*/  HMMA.16816.F16 R80, R12.reuse, R62, R80 ;  /* 0x0000003e0c50723c */ /* 0x040ff00000000850 */
[C---:B------:R-:W-:Y:S08]  /*0ee0*/  HMMA.16816.F16 R42, R12.reuse, R64, R42 ;  /* 0x000000400c2a723c */ /* 0x040ff0000000082a */
[C---:B------:R-:W-:Y:S08]  /*0ef0*/  HMMA.16816.F16 R40, R12.reuse, R66, R40 ;  /* 0x000000420c28723c */ /* 0x040ff00000000828 */
[C---:B------:R-:W-:Y:S08]  /*0f00*/  HMMA.16816.F16 R38, R12.reuse, R68, R38 ;  /* 0x000000440c26723c */ /* 0x040ff00000000826 */
[----:B------:R-:W-:Y:S08]  /*0f10*/  HMMA.16816.F16 R36, R12, R70, R36 ;  /* 0x000000460c24723c */ /* 0x000ff00000000824 */
[C---:B------:R-:W-:Y:S08]  /*0f20*/  HMMA.16816.F16 R34, R8.reuse, R56, R34 ;  /* 0x000000380822723c */ /* 0x040ff00000000822 */
[C---:B------:R-:W-:Y:S08]  /*0f30*/  HMMA.16816.F16 R32, R8.reuse, R58, R32 ;  /* 0x0000003a0820723c */ /* 0x040ff00000000820 */
[C---:B------:R-:W-:Y:S08]  /*0f40*/  HMMA.16816.F16 R30, R8.reuse, R60, R30 ;  /* 0x0000003c081e723c */ /* 0x040ff0000000081e */
[C---:B------:R-:W-:Y:S08]  /*0f50*/  HMMA.16816.F16 R28, R8.reuse, R62, R28 ;  /* 0x0000003e081c723c */ /* 0x040ff0000000081c */
[C---:B------:R-:W-:Y:S08]  /*0f60*/  HMMA.16816.F16 R26, R8.reuse, R64, R26 ;  /* 0x00000040081a723c */ /* 0x040ff0000000081a */
[C---:B------:R-:W-:Y:S08]  /*0f70*/  HMMA.16816.F16 R24, R8.reuse, R66, R24 ;  /* 0x000000420818723c */ /* 0x040ff00000000818 */
[C---:B------:R-:W-:Y:S08]  /*0f80*/  HMMA.16816.F16 R22, R8.reuse, R68, R22 ;  /* 0x000000440816723c */ /* 0x040ff00000000816 */
[----:B------:R-:W-:Y:S08]  /*0f90*/  HMMA.16816.F16 R20, R8, R70, R20 ;  /* 0x000000460814723c */ /* 0x000ff00000000814 */
[C---:B--2---:R-:W-:Y:S08]  /*0fa0*/  HMMA.16816.F16 R18, R72.reuse, R56, R18 ;  /* 0x000000384812723c */ /* 0x044ff00000000812 */
[C---:B------:R-:W-:Y:S08]  /*0fb0*/  HMMA.16816.F16 R16, R72.reuse, R58, R16 ;  /* 0x0000003a4810723c */ /* 0x040ff00000000810 */
[C---:B------:R-:W-:Y:S08]  /*0fc0*/  HMMA.16816.F16 R14, R72.reuse, R60, R108 ;  /* 0x0000003c480e723c */ /* 0x040ff0000000086c */
        /* <DEDUP_REMOVED lines=12> */
[----:B------:R-:W-:Y:S01]  /*1090*/  HMMA.16816.F16 R90, R76, R70, R90 ;  /* 0x000000464c5a723c */ /* 0x000fe2000000085a */
[----:B---3--:R-:W-:-:S02]  /*10a0*/  IMAD R115, R44, 0x20, R115 ;  /* 0x000000202c737824 */ /* 0x008fc400078e0273 */
[C---:B------:R-:W-:Y:S02]  /*10b0*/  IMAD R114, R44.reuse, 0x20, R114 ;  /* 0x000000202c727824 */ /* 0x040fe400078e0272 */
[C---:B------:R-:W-:Y:S02]  /*10c0*/  IMAD R113, R44.reuse, 0x20, R113 ;  /* 0x000000202c717824 */ /* 0x040fe400078e0271 */
[----:B------:R-:W-:Y:S01]  /*10d0*/  IMAD R112, R44, 0x20, R112 ;  /* 0x000000202c707824 */ /* 0x000fe200078e0270 */
[----:B------:R-:W-:Y:S06]  /*10e0*/  BAR.SYNC.DEFER_BLOCKING 0x0 ;  /* 0x0000000000007b1d */ /* 0x000fec0000010000 */
[----:B------:R-:W-:Y:S06]  /*10f0*/  BRA.U UP0, `(.L_x_1) ;  /* 0xfffffff500507547 */ /* 0x000fec000b83ffff */
.L_x_0:
[----:B------:R-:W1:Y:S01]  /*1100*/  LDC R48, c[0x0][0x394] ;  /* 0x0000e500ff307b82 */ /* 0x000e620000000800 */
[----:B------:R-:W2:Y:S01]  /*1110*/  S2R R49, SR_LANEID ;  /* 0x0000000000317919 */ /* 0x000ea20000000000 */
[C---:B------:R-:W-:Y:S01]  /*1120*/  IMAD.SHL.U32 R45, R111.reuse, 0x2, RZ ;  /* 0x000000026f2d7824 */ /* 0x040fe200078e00ff */
[----:B------:R-:W3:Y:S01]  /*1130*/  LDCU.64 UR4, c[0x0][0x3a0] ;  /* 0x00007400ff0477ac */ /* 0x000ee20008000a00 */
[----:B------:R-:W-:-:S03]  /*1140*/  LOP3.LUT R111, R111, 0x3c0, RZ, 0xc0, !PT ;  /* 0x000003c06f6f7812 */ /* 0x000fc600078ec0ff */
[----:B------:R-:W-:Y:S02]  /*1150*/  LOP3.LUT R45, R45, 0x40, RZ, 0xc0, !PT ;  /* 0x000000402d2d7812 */ /* 0x000fe400078ec0ff */
[----:B------:R-:W-:-:S03]  /*1160*/  IMAD R0, R0, 0x100, R111 ;  /* 0x0000010000007824 */ /* 0x000fc600078e026f */
[----:B------:R-:W-:-:S04]  /*1170*/  IMAD R45, R110, 0x80, R45 ;  /* 0x000000806e2d7824 */ /* 0x000fc800078e022d */
[----:B-1----:R-:W-:Y:S01]  /*1180*/  IMAD R47, R45, R48, RZ ;  /* 0x000000302d2f7224 */ /* 0x002fe200078e02ff */
[----:B------:R-:W-:Y:S01]  /*1190*/  SHF.R.U32.HI R57, RZ, 0x1, R48 ;  /* 0x00000001ff397819 */ /* 0x000fe20000011630 */
[----:B------:R-:W-:Y:S02]  /*11a0*/  IMAD.MOV.U32 R45, RZ, RZ, RZ ;  /* 0x000000ffff2d7224 */ /* 0x000fe400078e00ff */
[--C-:B------:R-:W-:Y:S01]  /*11b0*/  IMAD R51, R48, 0x20, R47.reuse ;  /* 0x0000002030337824 */ /* 0x100fe200078e022f */
[----:B------:R-:W-:Y:S01]  /*11c0*/  IADD3 R59, P0, PT, R0, R47, RZ ;  /* 0x0000002f003b7210 */ /* 0x000fe20007f1e0ff */
[----:B------:R-:W-:Y:S01]  /*11d0*/  IMAD R47, R48, 0x10, R47 ;  /* 0x00000010302f7824 */ /* 0x000fe200078e022f */
[----:B--2---:R-:W-:-:S03]  /*11e0*/  LOP3.LUT R44, R49, 0x3, RZ, 0xc0, !PT ;  /* 0x00000003312c7812 */ /* 0x004fc600078ec0ff */
[----:B------:R-:W-:Y:S01]  /*11f0*/  IMAD.X R46, RZ, RZ, RZ, P0 ;  /* 0x000000ffff2e7224 */ /* 0x000fe200000e06ff */
[----:B------:R-:W-:Y:S02]  /*1200*/  SHF.R.U32.HI R49, RZ, 0x2, R49 ;  /* 0x00000002ff317819 */ /* 0x000fe40000011631 */
[----:B---3--:R-:W-:-:S03]  /*1210*/  LEA R53, P0, R59, UR4, 0x1 ;  /* 0x000000043b357c11 */ /* 0x008fc6000f8008ff */
[----:B------:R-:W-:Y:S01]  /*1220*/  IMAD.WIDE.U32 R44, R49, R57, R44 ;  /* 0x00000039312c7225 */ /* 0x000fe200078e002c */
[----:B------:R-:W-:Y:S02]  /*1230*/  LEA.HI.X R59, R59, UR5, R46, 0x1, P0 ;  /* 0x000000053b3b7c11 */ /* 0x000fe400080f0c2e */
[----:B------:R-:W-:Y:S01]  /*1240*/  IADD3 R47, P0, PT, R0, R47, RZ ;  /* 0x0000002f002f7210 */ /* 0x000fe20007f1e0ff */
[----:B------:R-:W-:Y:S01]  /*1250*/  IMAD R49, R48, 0x10, R51 ;  /* 0x0000001030317824 */ /* 0x000fe200078e0233 */
[----:B------:R-:W-:Y:S02]  /*1260*/  IADD3 R51, P3, PT, R0, R51, RZ ;  /* 0x0000003300337210 */ /* 0x000fe40007f7e0ff */
[----:B------:R-:W-:Y:S01]  /*1270*/  LEA R46, P1, R44, R53, 0x2 ;  /* 0x000000352c2e7211 */ /* 0x000fe200078210ff */
[----:B------:R-:W-:Y:S01]  /*1280*/  IMAD.X R50, RZ, RZ, RZ, P0 ;  /* 0x000000ffff327224 */ /* 0x000fe200000e06ff */
[----:B------:R-:W-:Y:S01]  /*1290*/  IADD3 R49, P2, PT, R0, R49, RZ ;  /* 0x0000003100317210 */ /* 0x000fe20007f5e0ff */
[----:B------:R-:W-:Y:S01]  /*12a0*/  IMAD.X R48, RZ, RZ, RZ, P3 ;  /* 0x000000ffff307224 */ /* 0x000fe200018e06ff */
[----:B------:R-:W-:-:S02]  /*12b0*/  LEA R63, P0, R47, UR4, 0x1 ;  /* 0x000000042f3f7c11 */ /* 0x000fc4000f8008ff */
[----:B------:R-:W-:Y:S01]  /*12c0*/  LEA R53, P3, R51, UR4, 0x1 ;  /* 0x0000000433357c11 */ /* 0x000fe2000f8608ff */
[----:B------:R-:W-:Y:S01]  /*12d0*/  IMAD.X R0, RZ, RZ, RZ, P2 ;  /* 0x000000ffff007224 */ /* 0x000fe200010e06ff */
[----:B------:R-:W-:Y:S02]  /*12e0*/  LEA.HI.X R65, R47, UR5, R50, 0x1, P0 ;  /* 0x000000052f417c11 */ /* 0x000fe400080f0c32 */
[----:B------:R-:W-:Y:S02]  /*12f0*/  LEA R55, P2, R49, UR4, 0x1 ;  /* 0x0000000431377c11 */ /* 0x000fe4000f8408ff */
[C---:B------:R-:W-:Y:S02]  /*1300*/  LEA.HI.X R47, R44.reuse, R59, R45, 0x2, P1 ;  /* 0x0000003b2c2f7211 */ /* 0x040fe400008f142d */
[----:B------:R-:W-:Y:S02]  /*1310*/  LEA.HI.X R61, R51, UR5, R48, 0x1, P3 ;  /* 0x00000005333d7c11 */ /* 0x000fe400098f0c30 */
[----:B------:R-:W-:Y:S01]  /*1320*/  LEA.HI.X R59, R49, UR5, R0, 0x1, P2 ;  /* 0x00000005313b7c11 */ /* 0x000fe200090f0c00 */
[----:B------:R-:W-:Y:S01]  /*1330*/  IMAD.WIDE.U32 R48, R57, 0x20, R46 ;  /* 0x0000002039307825 */ /* 0x000fe200078e002e */
[----:B0-----:R-:W-:Y:S01]  /*1340*/  STG.E desc[UR8][R46.64], R84 ;  /* 0x000000542e007986 */ /* 0x001fe2000c101908 */
[----:B------:R-:W-:-:S02]  /*1350*/  LEA R50, P0, R44, R63, 0x2 ;  /* 0x0000003f2c327211 */ /* 0x000fc400078010ff */
[C---:B------:R-:W-:Y:S01]  /*1360*/  LEA R52, P1, R44.reuse, R53, 0x2 ;  /* 0x000000352c347211 */ /* 0x040fe200078210ff */
[----:B------:R-:W-:Y:S01]  /*1370*/  STG.E desc[UR8][R48.64], R85 ;  /* 0x0000005530007986 */ /* 0x000fe2000c101908 */
[C-C-:B------:R-:W-:Y:S02]  /*1380*/  LEA.HI.X R51, R44.reuse, R65, R45.reuse, 0x2, P0 ;  /* 0x000000412c337211 */ /* 0x140fe400000f142d */
[C---:B------:R-:W-:Y:S01]  /*1390*/  LEA R54, P2, R44.reuse, R55, 0x2 ;  /* 0x000000372c367211 */ /* 0x040fe200078410ff */
[----:B------:R-:W-:Y:S01]  /*13a0*/  STG.E desc[UR8][R46.64+0x10], R2 ;  /* 0x000010022e007986 */ /* 0x000fe2000c101908 */
[C-C-:B------:R-:W-:Y:S02]  /*13b0*/  LEA.HI.X R53, R44.reuse, R61, R45.reuse, 0x2, P1 ;  /* 0x0000003d2c357211 */ /* 0x140fe400008f142d */
[----:B------:R-:W-:Y:S01]  /*13c0*/  LEA.HI.X R55, R44, R59, R45, 0x2, P2 ;  /* 0x0000003b2c377211 */ /* 0x000fe200010f142d */
[----:B------:R0:W-:Y:S01]  /*13d0*/  STG.E desc[UR8][R48.64+0x10], R3 ;  /* 0x0000100330007986 */ /* 0x0001e2000c101908 */
[----:B------:R-:W-:-:S03]  /*13e0*/  IMAD.WIDE.U32 R44, R57, 0x20, R52 ;  /* 0x00000020392c7825 */ /* 0x000fc600078e0034 */
[----:B------:R-:W-:Y:S04]  /*13f0*/  STG.E desc[UR8][R46.64+0x20], R82 ;  /* 0x000020522e007986 */ /* 0x000fe8000c101908 */
[----:B------:R-:W-:Y:S04]  /*1400*/  STG.E desc[UR8][R48.64+0x20], R83 ;  /* 0x0000205330007986 */ /* 0x000fe8000c101908 */
[----:B------:R-:W-:Y:S01]  /*1410*/  STG.E desc[UR8][R46.64+0x30], R80 ;  /* 0x000030502e007986 */ /* 0x000fe2000c101908 */
[----:B0-----:R-:W-:-:S03]  /*1420*/  IMAD.WIDE.U32 R2, R57, 0x20, R50 ;  /* 0x0000002039027825 */ /* 0x001fc600078e0032 */
[----:B------:R-:W-:Y:S01]  /*1430*/  STG.E desc[UR8][R48.64+0x30], R81 ;  /* 0x0000305130007986 */ /* 0x000fe2000c101908 */
[----:B------:R-:W-:-:S03]  /*1440*/  IMAD.WIDE.U32 R56, R57, 0x20, R54 ;  /* 0x0000002039387825 */ /* 0x000fc600078e0036 */
[----:B------:R-:W-:Y:S04]  /*1450*/  STG.E desc[UR8][R46.64+0x40], R42 ;  /* 0x0000402a2e007986 */ /* 0x000fe8000c101908 */
        /* <DEDUP_REMOVED lines=54> */
[----:B------:R-:W-:Y:S01]  /*17c0*/  STG.E desc[UR8][R56.64+0x70], R91 ;  /* 0x0000705b38007986 */ /* 0x000fe2000c101908 */
[----:B------:R-:W-:Y:S05]  /*17d0*/  EXIT ;  /* 0x000000000000794d */ /* 0x000fea0003800000 */
.L_x_2:
[----:B------:R-:W-:-:S00]  /*17e0*/  BRA `(.L_x_2) ;  /* 0xfffffffc00fc7947 */ /* 0x000fc0000383ffff */
[----:B------:R-:W-:-:S00]  /*17f0*/  NOP ;  /* 0x0000000000007918 */ /* 0x000fc00000000000 */
        /* <DEDUP_REMOVED lines=8> */
.L_x_3:


//--------------------- .nv.shared._ZN43_GLOBAL__N__c0149a74_4_k_cu_c4cd90c0_14826010gemm_tcoreILj128ELj256ELj32EEEvP6__halfS2_jjjS2_ --------------------------
	.section	.nv.shared._ZN43_GLOBAL__N__c0149a74_4_k_cu_c4cd90c0_14826010gemm_tcoreILj128ELj256ELj32EEEvP6__halfS2_jjjS2_,"aw",@nobits
	.sectionflags	@""
	.align	2
.nv.shared._ZN43_GLOBAL__N__c0149a74_4_k_cu_c4cd90c0_14826010gemm_tcoreILj128ELj256ELj32EEEvP6__halfS2_jjjS2_:
	.zero		25600


//--------------------- .nv.shared.reserved.0     --------------------------
	.section	.nv.shared.reserved.0,"aw",@nobits
	.weak		__nv_reservedSMEM_offset_0_alias
	.size		__nv_reservedSMEM_offset_0_alias, 0, 64
	.other		__nv_reservedSMEM_offset_0_alias,@"STO_CUDA_RESERVED_SHARED STV_DEFAULT"
__nv_reservedSMEM_offset_0_alias:
	.zero		0
	.zero		64


//--------------------- .nv.constant0._ZN43_GLOBAL__N__c0149a74_4_k_cu_c4cd90c0_14826010gemm_tcoreILj128ELj256ELj32EEEvP6__halfS2_jjjS2_ --------------------------
	.section	.nv.constant0._ZN43_GLOBAL__N__c0149a74_4_k_cu_c4cd90c0_14826010gemm_tcoreILj128ELj256ELj32EEEvP6__halfS2_jjjS2_,"a",@progbits
	.sectionflags	@""
	.align	4
.nv.constant0._ZN43_GLOBAL__N__c0149a74_4_k_cu_c4cd90c0_14826010gemm_tcoreILj128ELj256ELj32EEEvP6__halfS2_jjjS2_:
	.zero		936


//--------------------- SYMBOLS --------------------------

	.type		.nv.reservedSmem.offset0,@object
	.size		.nv.reservedSmem.offset0,0x4
	.type		.nv.reservedSmem.cap,@object
	.size		.nv.reservedSmem.cap,0x4
